	.target	sm_90a

	.elftype	@"ET_EXEC"


//--------------------- .note.nv.tkinfo           --------------------------
	.section	.note.nv.tkinfo,"",@"SHT_NOTE"
	.sectionflags	@"SHF_NOTE_NV_TKINFO"
	.tkinfo
        /*0018*/ 	.word	0x00000002
        /*0030*/ 	.string	""
        /*0030*/ 	.string	"ptxas"
        /*0030*/ 	.string	"Cuda compilation tools, release 13.0, V13.0.88"
        /*0030*/ 	.string	"Build cuda_13.0.r13.0/compiler.36424714_0"
        /*0030*/ 	.string	"-arch sm_90a -m 64 "



//--------------------- .note.nv.cuinfo           --------------------------
	.section	.note.nv.cuinfo,"",@"SHT_NOTE"
	.sectionflags	@"SHF_NOTE_NV_CUINFO"
        /*0018*/ 	.short	0x0002
        /*001a*/ 	.short	0x005a
        /*001c*/ 	.short	0x0082
	.zero		2


//--------------------- .nv.info                  --------------------------
	.section	.nv.info,"",@"SHT_CUDA_INFO"
	.align	4


	//----- nvinfo : EIATTR_REGCOUNT
	.align		4
        /*0000*/ 	.byte	0x04, 0x2f
        /*0002*/ 	.short	(.L_12 - .L_11)
	.align		4
.L_11:
        /*0004*/ 	.word	index@(_ZN7cutlass13device_kernelINS_4gemm6kernel13GemmUniversalIN4cute5tupleIJiiiiEEENS1_10collective13CollectiveMmaINS1_37MainloopSm90TmaGmmaWarpSpecializedFP8ILi5ENS5_IJNS4_1CILi2EEENSA_ILi1EEESC_EEENS1_35KernelTmaWarpSpecializedCooperativeEEENS5_IJNSA_ILi256EEENSA_ILi64EEESH_EEENS_12float_e4m3_tENS5_IJlSC_lEEESJ_SK_NS4_8TiledMMAINS4_8MMA_AtomIJNS4_4SM904GMMA30MMA_64x64x32_F32E4M3E4M3_SS_TNILNSO_7ScaleInE1ELSQ_1EEEEEENS4_6LayoutISD_NS5_IJSC_NSA_ILi0EEESU_EEEEENS5_IJNS4_10UnderscoreESX_SX_EEEEENS4_13SM90_TMA_LOADENS4_14ComposedLayoutINS4_7SwizzleILi2ELi4ELi3EEENS4_18smem_ptr_flag_bitsILi8EEENST_INS5_IJNSA_ILi8EEESH_EEENS5_IJSH_SC_EEEEEEEvNS4_8identityENS4_23SM90_TMA_LOAD_MULTICASTES1A_vS1B_EENS_8epilogue10collective6detail29Sm90TmaWarpSpecializedAdapterINS1F_15DefaultEpilogueISJ_SK_SK_NS1E_6thread17LinearCombinationISJ_Li1EffLNS1J_9ScaleType4KindE0ELNS_15FloatRoundStyleE2ESJ_EENS1_15EpilogueDefaultEEEEEvvEEEEvNT_6ParamsE)
        /*0008*/ 	.word	0x000000a8


	//----- nvinfo : EIATTR_FRAME_SIZE
	.align		4
.L_12:
        /*000c*/ 	.byte	0x04, 0x11
        /*000e*/ 	.short	(.L_14 - .L_13)
	.align		4
.L_13:
        /*0010*/ 	.word	index@(_ZN7cutlass13device_kernelINS_4gemm6kernel13GemmUniversalIN4cute5tupleIJiiiiEEENS1_10collective13CollectiveMmaINS1_37MainloopSm90TmaGmmaWarpSpecializedFP8ILi5ENS5_IJNS4_1CILi2EEENSA_ILi1EEESC_EEENS1_35KernelTmaWarpSpecializedCooperativeEEENS5_IJNSA_ILi256EEENSA_ILi64EEESH_EEENS_12float_e4m3_tENS5_IJlSC_lEEESJ_SK_NS4_8TiledMMAINS4_8MMA_AtomIJNS4_4SM904GMMA30MMA_64x64x32_F32E4M3E4M3_SS_TNILNSO_7ScaleInE1ELSQ_1EEEEEENS4_6LayoutISD_NS5_IJSC_NSA_ILi0EEESU_EEEEENS5_IJNS4_10UnderscoreESX_SX_EEEEENS4_13SM90_TMA_LOADENS4_14ComposedLayoutINS4_7SwizzleILi2ELi4ELi3EEENS4_18smem_ptr_flag_bitsILi8EEENST_INS5_IJNSA_ILi8EEESH_EEENS5_IJSH_SC_EEEEEEEvNS4_8identityENS4_23SM90_TMA_LOAD_MULTICASTES1A_vS1B_EENS_8epilogue10collective6detail29Sm90TmaWarpSpecializedAdapterINS1F_15DefaultEpilogueISJ_SK_SK_NS1E_6thread17LinearCombinationISJ_Li1EffLNS1J_9ScaleType4KindE0ELNS_15FloatRoundStyleE2ESJ_EENS1_15EpilogueDefaultEEEEEvvEEEEvNT_6ParamsE)
        /*0014*/ 	.word	0x00000000


	//----- nvinfo : EIATTR_MIN_STACK_SIZE
	.align		4
.L_14:
        /*0018*/ 	.byte	0x04, 0x12
        /*001a*/ 	.short	(.L_16 - .L_15)
	.align		4
.L_15:
        /*001c*/ 	.word	index@(_ZN7cutlass13device_kernelINS_4gemm6kernel13GemmUniversalIN4cute5tupleIJiiiiEEENS1_10collective13CollectiveMmaINS1_37MainloopSm90TmaGmmaWarpSpecializedFP8ILi5ENS5_IJNS4_1CILi2EEENSA_ILi1EEESC_EEENS1_35KernelTmaWarpSpecializedCooperativeEEENS5_IJNSA_ILi256EEENSA_ILi64EEESH_EEENS_12float_e4m3_tENS5_IJlSC_lEEESJ_SK_NS4_8TiledMMAINS4_8MMA_AtomIJNS4_4SM904GMMA30MMA_64x64x32_F32E4M3E4M3_SS_TNILNSO_7ScaleInE1ELSQ_1EEEEEENS4_6LayoutISD_NS5_IJSC_NSA_ILi0EEESU_EEEEENS5_IJNS4_10UnderscoreESX_SX_EEEEENS4_13SM90_TMA_LOADENS4_14ComposedLayoutINS4_7SwizzleILi2ELi4ELi3EEENS4_18smem_ptr_flag_bitsILi8EEENST_INS5_IJNSA_ILi8EEESH_EEENS5_IJSH_SC_EEEEEEEvNS4_8identityENS4_23SM90_TMA_LOAD_MULTICASTES1A_vS1B_EENS_8epilogue10collective6detail29Sm90TmaWarpSpecializedAdapterINS1F_15DefaultEpilogueISJ_SK_SK_NS1E_6thread17LinearCombinationISJ_Li1EffLNS1J_9ScaleType4KindE0ELNS_15FloatRoundStyleE2ESJ_EENS1_15EpilogueDefaultEEEEEvvEEEEvNT_6ParamsE)
        /*0020*/ 	.word	0x00000000
.L_16:


//--------------------- .nv.compat                --------------------------
	.section	.nv.compat,"",@"SHT_CUDA_COMPAT_INFO"
	.align	4
        /*0000*/ 	.byte	0x02, 0x09, 0x01, 0x00, 0x02, 0x02, 0x04, 0x00, 0x02, 0x05, 0x05, 0x00, 0x03, 0x07, 0x01, 0x01
        /*0010*/ 	.byte	0x02, 0x03, 0x01, 0x00, 0x02, 0x06, 0x01, 0x00, 0x04, 0x0b, 0x08, 0x00, 0x00, 0x00, 0x00, 0x00
        /*0020*/ 	.byte	0x00, 0x00, 0x00, 0x00


//--------------------- .nv.info._ZN7cutlass13device_kernelINS_4gemm6kernel13GemmUniversalIN4cute5tupleIJiiiiEEENS1_10collective13CollectiveMmaINS1_37MainloopSm90TmaGmmaWarpSpecializedFP8ILi5ENS5_IJNS4_1CILi2EEENSA_ILi1EEESC_EEENS1_35KernelTmaWarpSpecializedCooperativeEEENS5_IJNSA_ILi256EEENSA_ILi64EEESH_EEENS_12float_e4m3_tENS5_IJlSC_lEEESJ_SK_NS4_8TiledMMAINS4_8MMA_AtomIJNS4_4SM904GMMA30MMA_64x64x32_F32E4M3E4M3_SS_TNILNSO_7ScaleInE1ELSQ_1EEEEEENS4_6LayoutISD_NS5_IJSC_NSA_ILi0EEESU_EEEEENS5_IJNS4_10UnderscoreESX_SX_EEEEENS4_13SM90_TMA_LOADENS4_14ComposedLayoutINS4_7SwizzleILi2ELi4ELi3EEENS4_18smem_ptr_flag_bitsILi8EEENST_INS5_IJNSA_ILi8EEESH_EEENS5_IJSH_SC_EEEEEEEvNS4_8identityENS4_23SM90_TMA_LOAD_MULTICASTES1A_vS1B_EENS_8epilogue10collective6detail29Sm90TmaWarpSpecializedAdapterINS1F_15DefaultEpilogueISJ_SK_SK_NS1E_6thread17LinearCombinationISJ_Li1EffLNS1J_9ScaleType4KindE0ELNS_15FloatRoundStyleE2ESJ_EENS1_15EpilogueDefaultEEEEEvvEEEEvNT_6ParamsE --------------------------
	.section	.nv.info._ZN7cutlass13device_kernelINS_4gemm6kernel13GemmUniversalIN4cute5tupleIJiiiiEEENS1_10collective13CollectiveMmaINS1_37MainloopSm90TmaGmmaWarpSpecializedFP8ILi5ENS5_IJNS4_1CILi2EEENSA_ILi1EEESC_EEENS1_35KernelTmaWarpSpecializedCooperativeEEENS5_IJNSA_ILi256EEENSA_ILi64EEESH_EEENS_12float_e4m3_tENS5_IJlSC_lEEESJ_SK_NS4_8TiledMMAINS4_8MMA_AtomIJNS4_4SM904GMMA30MMA_64x64x32_F32E4M3E4M3_SS_TNILNSO_7ScaleInE1ELSQ_1EEEEEENS4_6LayoutISD_NS5_IJSC_NSA_ILi0EEESU_EEEEENS5_IJNS4_10UnderscoreESX_SX_EEEEENS4_13SM90_TMA_LOADENS4_14ComposedLayoutINS4_7SwizzleILi2ELi4ELi3EEENS4_18smem_ptr_flag_bitsILi8EEENST_INS5_IJNSA_ILi8EEESH_EEENS5_IJSH_SC_EEEEEEEvNS4_8identityENS4_23SM90_TMA_LOAD_MULTICASTES1A_vS1B_EENS_8epilogue10collective6detail29Sm90TmaWarpSpecializedAdapterINS1F_15DefaultEpilogueISJ_SK_SK_NS1E_6thread17LinearCombinationISJ_Li1EffLNS1J_9ScaleType4KindE0ELNS_15FloatRoundStyleE2ESJ_EENS1_15EpilogueDefaultEEEEEvvEEEEvNT_6ParamsE,"",@"SHT_CUDA_INFO"
	.sectionflags	@""
	.align	4


	//----- nvinfo : EIATTR_CUDA_API_VERSION
	.align		4
        /*0000*/ 	.byte	0x04, 0x37
        /*0002*/ 	.short	(.L_18 - .L_17)
.L_17:
        /*0004*/ 	.word	0x00000082


	//----- nvinfo : EIATTR_KPARAM_INFO
	.align		4
.L_18:
        /*0008*/ 	.byte	0x04, 0x17
        /*000a*/ 	.short	(.L_20 - .L_19)
.L_19:
        /*000c*/ 	.word	0x00000000
        /*0010*/ 	.short	0x0000
        /*0012*/ 	.short	0x0070
        /*0014*/ 	.byte	0x00, 0xf0, 0x01, 0x10


	//----- nvinfo : EIATTR_SPARSE_MMA_MASK
	.align		4
.L_20:
        /*0018*/ 	.byte	0x03, 0x50
        /*001a*/ 	.short	0x0000


	//----- nvinfo : EIATTR_MAXREG_COUNT
	.align		4
        /*001c*/ 	.byte	0x03, 0x1b
        /*001e*/ 	.short	0x00a8


	//----- nvinfo : EIATTR_NUM_BARRIERS
	.align		4
        /*0020*/ 	.byte	0x02, 0x4c
        /*0022*/ 	.byte	0x01
	.zero		1


	//----- nvinfo : EIATTR_MERCURY_ISA_VERSION
	.align		4
        /*0024*/ 	.byte	0x03, 0x5f
        /*0026*/ 	.short	0x0101


	//----- nvinfo : EIATTR_INT_WARP_WIDE_INSTR_OFFSETS
	.align		4
        /*0028*/ 	.byte	0x04, 0x31
        /*002a*/ 	.short	(.L_22 - .L_21)


	//   ....[0]....
.L_21:
        /*002c*/ 	.word	0x000004c0


	//   ....[1]....
        /*0030*/ 	.word	0x000004f0


	//   ....[2]....
        /*0034*/ 	.word	0x00000670


	//----- nvinfo : EIATTR_COOP_GROUP_MASK_REGIDS
	.align		4
.L_22:
        /*0038*/ 	.byte	0x04, 0x29
        /*003a*/ 	.short	(.L_24 - .L_23)


	//   ....[0]....
.L_23:
        /*003c*/ 	.word	0xffffffff


	//   ....[1]....
        /*0040*/ 	.word	0xffffffff


	//   ....[2]....
        /*0044*/ 	.word	0xffffffff


	//   ....[3]....
        /*0048*/ 	.word	0xffffffff


	//   ....[4]....
        /*004c*/ 	.word	0xffffffff


	//   ....[5]....
        /*0050*/ 	.word	0xffffffff


	//----- nvinfo : EIATTR_COOP_GROUP_INSTR_OFFSETS
	.align		4
.L_24:
        /*0054*/ 	.byte	0x04, 0x28
        /*0056*/ 	.short	(.L_26 - .L_25)


	//   ....[0]....
.L_25:
        /*0058*/ 	.word	0x00000060


	//   ....[1]....
        /*005c*/ 	.word	0x00000070


	//   ....[2]....
        /*0060*/ 	.word	0x00000130


	//   ....[3]....
        /*0064*/ 	.word	0x000002f0


	//   ....[4]....
        /*0068*/ 	.word	0x00000810


	//   ....[5]....
        /*006c*/ 	.word	0x00001290


	//----- nvinfo : EIATTR_REG_RECONFIG
	.align		4
.L_26:
        /*0070*/ 	.byte	0x01, 0x54
	.zero		2


	//----- nvinfo : EIATTR_MBARRIER_INSTR_OFFSETS
	.align		4
        /*0074*/ 	.byte	0x04, 0x39
        /*0076*/ 	.short	(.L_28 - .L_27)


	//   ....[0]....
.L_27:
        /*0078*/ 	.word	0x00000230
        /*007c*/ 	.word	0x000000ff
        /*0080*/ 	.word	0x00000000
        /*0084*/ 	.short	0x0100
        /*0086*/ 	.byte	0x08
	.zero		1


	//   ....[1]....
        /*0088*/ 	.word	0x00000240
        /*008c*/ 	.word	0x000000ff
        /*0090*/ 	.word	0x00000028
        /*0094*/ 	.short	0x0100
        /*0096*/ 	.byte	0x08
	.zero		1


	//   ....[2]....
        /*0098*/ 	.word	0x00000250
        /*009c*/ 	.word	0x000000ff
        /*00a0*/ 	.word	0x00000008
        /*00a4*/ 	.short	0x0100
        /*00a6*/ 	.byte	0x08
	.zero		1


	//   ....[3]....
        /*00a8*/ 	.word	0x00000260
        /*00ac*/ 	.word	0x000000ff
        /*00b0*/ 	.word	0x00000030
        /*00b4*/ 	.short	0x0100
        /*00b6*/ 	.byte	0x08
	.zero		1


	//   ....[4]....
        /*00b8*/ 	.word	0x00000270
        /*00bc*/ 	.word	0x000000ff
        /*00c0*/ 	.word	0x00000010
        /*00c4*/ 	.short	0x0100
        /*00c6*/ 	.byte	0x08
	.zero		1


	//   ....[5]....
        /*00c8*/ 	.word	0x00000280
        /*00cc*/ 	.word	0x000000ff
        /*00d0*/ 	.word	0x00000038
        /*00d4*/ 	.short	0x0100
        /*00d6*/ 	.byte	0x08
	.zero		1


	//   ....[6]....
        /*00d8*/ 	.word	0x00000290
        /*00dc*/ 	.word	0x000000ff
        /*00e0*/ 	.word	0x00000018
        /*00e4*/ 	.short	0x0100
        /*00e6*/ 	.byte	0x08
	.zero		1


	//   ....[7]....
        /*00e8*/ 	.word	0x000002a0
        /*00ec*/ 	.word	0x000000ff
        /*00f0*/ 	.word	0x00000040
        /*00f4*/ 	.short	0x0100
        /*00f6*/ 	.byte	0x08
	.zero		1


	//   ....[8]....
        /*00f8*/ 	.word	0x000002b0
        /*00fc*/ 	.word	0x000000ff
        /*0100*/ 	.word	0x00000020
        /*0104*/ 	.short	0x0100
        /*0106*/ 	.byte	0x08
	.zero		1


	//   ....[9]....
        /*0108*/ 	.word	0x000002c0
        /*010c*/ 	.word	0x000000ff
        /*0110*/ 	.word	0x00000048
        /*0114*/ 	.short	0x0100
        /*0116*/ 	.byte	0x08
	.zero		1


	//   ....[10]....
        /*0118*/ 	.word	0x00000700
        /*011c*/ 	.word	0x000000ff
        /*0120*/ 	.word	0x00000060
        /*0124*/ 	.short	0x0100
        /*0126*/ 	.byte	0x06
	.zero		1


	//   ....[11]....
        /*0128*/ 	.word	0x000007a0
        /*012c*/ 	.word	0x000000ff
        /*0130*/ 	.word	0x00000068
        /*0134*/ 	.short	0x0100
        /*0136*/ 	.byte	0x06
	.zero		1


	//   ....[12]....
        /*0138*/ 	.word	0x000017c0
        /*013c*/ 	.word	0x000000ff
        /*0140*/ 	.word	0x00000000
        /*0144*/ 	.short	0x010a
        /*0146*/ 	.byte	0x06
	.zero		1


	//   ....[13]....
        /*0148*/ 	.word	0x00001800
        /*014c*/ 	.word	0x000000ff
        /*0150*/ 	.word	0x00000000
        /*0154*/ 	.short	0x010a
        /*0156*/ 	.byte	0x06
	.zero		1


	//   ....[14]....
        /*0158*/ 	.word	0x000021d0
        /*015c*/ 	.word	0x000000ff
        /*0160*/ 	.word	0x00000000
        /*0164*/ 	.short	0x010a
        /*0166*/ 	.byte	0x0c
	.zero		1


	//   ....[15]....
        /*0168*/ 	.word	0x00002210
        /*016c*/ 	.word	0x000000ff
        /*0170*/ 	.word	0x00000000
        /*0174*/ 	.short	0x010a
        /*0176*/ 	.byte	0x0c
	.zero		1


	//   ....[16]....
        /*0178*/ 	.word	0x000028e0
        /*017c*/ 	.word	0x0000000e
        /*0180*/ 	.word	0x00000000
        /*0184*/ 	.short	0x0101
        /*0186*/ 	.byte	0x3f
	.zero		1


	//   ....[17]....
        /*0188*/ 	.word	0x00002f80
        /*018c*/ 	.word	0x0000000c
        /*0190*/ 	.word	0x00000000
        /*0194*/ 	.short	0x0101
        /*0196*/ 	.byte	0x3f
	.zero		1


	//   ....[18]....
        /*0198*/ 	.word	0x00008a00
        /*019c*/ 	.word	0x00000015
        /*01a0*/ 	.word	0x00000028
        /*01a4*/ 	.short	0x010a
        /*01a6*/ 	.byte	0x3f
	.zero		1


	//   ....[19]....
        /*01a8*/ 	.word	0x00008d80
        /*01ac*/ 	.word	0x00000008
        /*01b0*/ 	.word	0x00000068
        /*01b4*/ 	.short	0x0101
        /*01b6*/ 	.byte	0x3f
	.zero		1


	//   ....[20]....
        /*01b8*/ 	.word	0x000094b0
        /*01bc*/ 	.word	0x00000006
        /*01c0*/ 	.word	0x00000000
        /*01c4*/ 	.short	0x010a
        /*01c6*/ 	.byte	0x3f
	.zero		1


	//   ....[21]....
        /*01c8*/ 	.word	0x00009530
        /*01cc*/ 	.word	0x00000007
        /*01d0*/ 	.word	0x00000000
        /*01d4*/ 	.short	0x010a
        /*01d6*/ 	.byte	0x3f
	.zero		1


	//   ....[22]....
        /*01d8*/ 	.word	0x000095c0
        /*01dc*/ 	.word	0x0000000a
        /*01e0*/ 	.word	0x00000000
        /*01e4*/ 	.short	0x010a
        /*01e6*/ 	.byte	0x3f
	.zero		1


	//   ....[23]....
        /*01e8*/ 	.word	0x00009650
        /*01ec*/ 	.word	0x0000000b
        /*01f0*/ 	.word	0x00000000
        /*01f4*/ 	.short	0x010a
        /*01f6*/ 	.byte	0x3f
	.zero		1


	//   ....[24]....
        /*01f8*/ 	.word	0x000096e0
        /*01fc*/ 	.word	0x00000003
        /*0200*/ 	.word	0x00000000
        /*0204*/ 	.short	0x010a
        /*0206*/ 	.byte	0x3f
	.zero		1


	//   ....[25]....
        /*0208*/ 	.word	0x00009750
        /*020c*/ 	.word	0x0000000d
        /*0210*/ 	.word	0x00000000
        /*0214*/ 	.short	0x010a
        /*0216*/ 	.byte	0x3f
	.zero		1


	//   ....[26]....
        /*0218*/ 	.word	0x000097b0
        /*021c*/ 	.word	0x0000000f
        /*0220*/ 	.word	0x00000000
        /*0224*/ 	.short	0x010a
        /*0226*/ 	.byte	0x3f
	.zero		1


	//   ....[27]....
        /*0228*/ 	.word	0x00009880
        /*022c*/ 	.word	0x00000015
        /*0230*/ 	.word	0x00000028
        /*0234*/ 	.short	0x010a
        /*0236*/ 	.byte	0x3f
	.zero		1


	//   ....[28]....
        /*0238*/ 	.word	0x00009950
        /*023c*/ 	.word	0x00000006
        /*0240*/ 	.word	0x00000000
        /*0244*/ 	.short	0x010a
        /*0246*/ 	.byte	0x3f
	.zero		1


	//   ....[29]....
        /*0248*/ 	.word	0x000099a0
        /*024c*/ 	.word	0x00000007
        /*0250*/ 	.word	0x00000000
        /*0254*/ 	.short	0x010a
        /*0256*/ 	.byte	0x3f
	.zero		1


	//   ....[30]....
        /*0258*/ 	.word	0x000099f0
        /*025c*/ 	.word	0x0000000a
        /*0260*/ 	.word	0x00000000
        /*0264*/ 	.short	0x010a
        /*0266*/ 	.byte	0x3f
	.zero		1


	//   ....[31]....
        /*0268*/ 	.word	0x00009a40
        /*026c*/ 	.word	0x0000000b
        /*0270*/ 	.word	0x00000000
        /*0274*/ 	.short	0x010a
        /*0276*/ 	.byte	0x3f
	.zero		1


	//----- nvinfo : EIATTR_NUM_MBARRIERS
	.align		4
.L_28:
        /*0278*/ 	.byte	0x03, 0x38
        /*027a*/ 	.short	0x000c


	//----- nvinfo : EIATTR_EXIT_INSTR_OFFSETS
	.align		4
        /*027c*/ 	.byte	0x04, 0x1c
        /*027e*/ 	.short	(.L_30 - .L_29)


	//   ....[0]....
.L_29:
        /*0280*/ 	.word	0x00000970


	//   ....[1]....
        /*0284*/ 	.word	0x00001160


	//   ....[2]....
        /*0288*/ 	.word	0x00008110


	//   ....[3]....
        /*028c*/ 	.word	0x00008670


	//   ....[4]....
        /*0290*/ 	.word	0x00009730


	//----- nvinfo : EIATTR_MAX_THREADS
	.align		4
.L_30:
        /*0294*/ 	.byte	0x04, 0x05
        /*0296*/ 	.short	(.L_32 - .L_31)
.L_31:
        /*0298*/ 	.word	0x00000180
        /*029c*/ 	.word	0x00000001
        /*02a0*/ 	.word	0x00000001


	//----- nvinfo : EIATTR_CRS_STACK_SIZE
	.align		4
.L_32:
        /*02a4*/ 	.byte	0x04, 0x1e
        /*02a6*/ 	.short	(.L_34 - .L_33)
.L_33:
        /*02a8*/ 	.word	0x00000000


	//----- nvinfo : EIATTR_CBANK_PARAM_SIZE
	.align		4
.L_34:
        /*02ac*/ 	.byte	0x03, 0x19
        /*02ae*/ 	.short	0x0470


	//----- nvinfo : EIATTR_PARAM_CBANK
	.align		4
        /*02b0*/ 	.byte	0x04, 0x0a
        /*02b2*/ 	.short	(.L_36 - .L_35)
	.align		4
.L_35:
        /*02b4*/ 	.word	index@(.nv.constant0._ZN7cutlass13device_kernelINS_4gemm6kernel13GemmUniversalIN4cute5tupleIJiiiiEEENS1_10collective13CollectiveMmaINS1_37MainloopSm90TmaGmmaWarpSpecializedFP8ILi5ENS5_IJNS4_1CILi2EEENSA_ILi1EEESC_EEENS1_35KernelTmaWarpSpecializedCooperativeEEENS5_IJNSA_ILi256EEENSA_ILi64EEESH_EEENS_12float_e4m3_tENS5_IJlSC_lEEESJ_SK_NS4_8TiledMMAINS4_8MMA_AtomIJNS4_4SM904GMMA30MMA_64x64x32_F32E4M3E4M3_SS_TNILNSO_7ScaleInE1ELSQ_1EEEEEENS4_6LayoutISD_NS5_IJSC_NSA_ILi0EEESU_EEEEENS5_IJNS4_10UnderscoreESX_SX_EEEEENS4_13SM90_TMA_LOADENS4_14ComposedLayoutINS4_7SwizzleILi2ELi4ELi3EEENS4_18smem_ptr_flag_bitsILi8EEENST_INS5_IJNSA_ILi8EEESH_EEENS5_IJSH_SC_EEEEEEEvNS4_8identityENS4_23SM90_TMA_LOAD_MULTICASTES1A_vS1B_EENS_8epilogue10collective6detail29Sm90TmaWarpSpecializedAdapterINS1F_15DefaultEpilogueISJ_SK_SK_NS1E_6thread17LinearCombinationISJ_Li1EffLNS1J_9ScaleType4KindE0ELNS_15FloatRoundStyleE2ESJ_EENS1_15EpilogueDefaultEEEEEvvEEEEvNT_6ParamsE)
        /*02b8*/ 	.short	0x0210
        /*02ba*/ 	.short	0x0470


	//----- nvinfo : EIATTR_SW_WAR
	.align		4
.L_36:
        /*02bc*/ 	.byte	0x04, 0x36
        /*02be*/ 	.short	(.L_38 - .L_37)
.L_37:
        /*02c0*/ 	.word	0x00000008
.L_38:


//--------------------- .nv.callgraph             --------------------------
	.section	.nv.callgraph,"",@"SHT_CUDA_CALLGRAPH"
	.align	4
	.sectionentsize	8
	.align		4
        /*0000*/ 	.word	0x00000000
	.align		4
        /*0004*/ 	.word	0xffffffff
	.align		4
        /*0008*/ 	.word	0x00000000
	.align		4
        /*000c*/ 	.word	0xfffffffe
	.align		4
        /*0010*/ 	.word	0x00000000
	.align		4
        /*0014*/ 	.word	0xfffffffd
	.align		4
        /*0018*/ 	.word	0x00000000
	.align		4
        /*001c*/ 	.word	0xfffffffc


//--------------------- .nv.constant4             --------------------------
	.section	.nv.constant4,"a",@progbits
	.align	8
	.align		8
.nv.constant4:
        /*0000*/ 	.dword	_ZN39_INTERNAL_5f4fa320_4_k_cu_19f10fac_54894cuda3std3__45__cpo5beginE
	.align		8
        /*0008*/ 	.dword	_ZN39_INTERNAL_5f4fa320_4_k_cu_19f10fac_54894cuda3std3__45__cpo3endE
	.align		8
        /*0010*/ 	.dword	_ZN39_INTERNAL_5f4fa320_4_k_cu_19f10fac_54894cuda3std3__45__cpo6cbeginE
	.align		8
        /*0018*/ 	.dword	_ZN39_INTERNAL_5f4fa320_4_k_cu_19f10fac_54894cuda3std3__45__cpo4cendE
	.align		8
        /*0020*/ 	.dword	_ZN39_INTERNAL_5f4fa320_4_k_cu_19f10fac_54894cuda3std3__441_GLOBAL__N__5f4fa320_4_k_cu_19f10fac_54896ignoreE
	.align		8
        /*0028*/ 	.dword	_ZN39_INTERNAL_5f4fa320_4_k_cu_19f10fac_54894cuda3std3__419piecewise_constructE
	.align		8
        /*0030*/ 	.dword	_ZN39_INTERNAL_5f4fa320_4_k_cu_19f10fac_54894cuda3std3__48in_placeE
	.align		8
        /*0038*/ 	.dword	_ZN39_INTERNAL_5f4fa320_4_k_cu_19f10fac_54894cuda3std6ranges3__45__cpo4swapE
	.align		8
        /*0040*/ 	.dword	_ZN39_INTERNAL_5f4fa320_4_k_cu_19f10fac_54894cuda3std6ranges3__45__cpo9iter_moveE
	.align		8
        /*0048*/ 	.dword	_ZN39_INTERNAL_5f4fa320_4_k_cu_19f10fac_54894cute7productE
	.align		8
        /*0050*/ 	.dword	_ZN39_INTERNAL_5f4fa320_4_k_cu_19f10fac_54894cute1_E


//--------------------- .text._ZN7cutlass13device_kernelINS_4gemm6kernel13GemmUniversalIN4cute5tupleIJiiiiEEENS1_10collective13CollectiveMmaINS1_37MainloopSm90TmaGmmaWarpSpecializedFP8ILi5ENS5_IJNS4_1CILi2EEENSA_ILi1EEESC_EEENS1_35KernelTmaWarpSpecializedCooperativeEEENS5_IJNSA_ILi256EEENSA_ILi64EEESH_EEENS_12float_e4m3_tENS5_IJlSC_lEEESJ_SK_NS4_8TiledMMAINS4_8MMA_AtomIJNS4_4SM904GMMA30MMA_64x64x32_F32E4M3E4M3_SS_TNILNSO_7ScaleInE1ELSQ_1EEEEEENS4_6LayoutISD_NS5_IJSC_NSA_ILi0EEESU_EEEEENS5_IJNS4_10UnderscoreESX_SX_EEEEENS4_13SM90_TMA_LOADENS4_14ComposedLayoutINS4_7SwizzleILi2ELi4ELi3EEENS4_18smem_ptr_flag_bitsILi8EEENST_INS5_IJNSA_ILi8EEESH_EEENS5_IJSH_SC_EEEEEEEvNS4_8identityENS4_23SM90_TMA_LOAD_MULTICASTES1A_vS1B_EENS_8epilogue10collective6detail29Sm90TmaWarpSpecializedAdapterINS1F_15DefaultEpilogueISJ_SK_SK_NS1E_6thread17LinearCombinationISJ_Li1EffLNS1J_9ScaleType4KindE0ELNS_15FloatRoundStyleE2ESJ_EENS1_15EpilogueDefaultEEEEEvvEEEEvNT_6ParamsE --------------------------
	.section	.text._ZN7cutlass13device_kernelINS_4gemm6kernel13GemmUniversalIN4cute5tupleIJiiiiEEENS1_10collective13CollectiveMmaINS1_37MainloopSm90TmaGmmaWarpSpecializedFP8ILi5ENS5_IJNS4_1CILi2EEENSA_ILi1EEESC_EEENS1_35KernelTmaWarpSpecializedCooperativeEEENS5_IJNSA_ILi256EEENSA_ILi64EEESH_EEENS_12float_e4m3_tENS5_IJlSC_lEEESJ_SK_NS4_8TiledMMAINS4_8MMA_AtomIJNS4_4SM904GMMA30MMA_64x64x32_F32E4M3E4M3_SS_TNILNSO_7ScaleInE1ELSQ_1EEEEEENS4_6LayoutISD_NS5_IJSC_NSA_ILi0EEESU_EEEEENS5_IJNS4_10UnderscoreESX_SX_EEEEENS4_13SM90_TMA_LOADENS4_14ComposedLayoutINS4_7SwizzleILi2ELi4ELi3EEENS4_18smem_ptr_flag_bitsILi8EEENST_INS5_IJNSA_ILi8EEESH_EEENS5_IJSH_SC_EEEEEEEvNS4_8identityENS4_23SM90_TMA_LOAD_MULTICASTES1A_vS1B_EENS_8epilogue10collective6detail29Sm90TmaWarpSpecializedAdapterINS1F_15DefaultEpilogueISJ_SK_SK_NS1E_6thread17LinearCombinationISJ_Li1EffLNS1J_9ScaleType4KindE0ELNS_15FloatRoundStyleE2ESJ_EENS1_15EpilogueDefaultEEEEEvvEEEEvNT_6ParamsE,"ax",@progbits
	.align	128
.text._ZN7cutlass13device_kernelINS_4gemm6kernel13GemmUniversalIN4cute5tupleIJiiiiEEENS1_10collective13CollectiveMmaINS1_37MainloopSm90TmaGmmaWarpSpecializedFP8ILi5ENS5_IJNS4_1CILi2EEENSA_ILi1EEESC_EEENS1_35KernelTmaWarpSpecializedCooperativeEEENS5_IJNSA_ILi256EEENSA_ILi64EEESH_EEENS_12float_e4m3_tENS5_IJlSC_lEEESJ_SK_NS4_8TiledMMAINS4_8MMA_AtomIJNS4_4SM904GMMA30MMA_64x64x32_F32E4M3E4M3_SS_TNILNSO_7ScaleInE1ELSQ_1EEEEEENS4_6LayoutISD_NS5_IJSC_NSA_ILi0EEESU_EEEEENS5_IJNS4_10UnderscoreESX_SX_EEEEENS4_13SM90_TMA_LOADENS4_14ComposedLayoutINS4_7SwizzleILi2ELi4ELi3EEENS4_18smem_ptr_flag_bitsILi8EEENST_INS5_IJNSA_ILi8EEESH_EEENS5_IJSH_SC_EEEEEEEvNS4_8identityENS4_23SM90_TMA_LOAD_MULTICASTES1A_vS1B_EENS_8epilogue10collective6detail29Sm90TmaWarpSpecializedAdapterINS1F_15DefaultEpilogueISJ_SK_SK_NS1E_6thread17LinearCombinationISJ_Li1EffLNS1J_9ScaleType4KindE0ELNS_15FloatRoundStyleE2ESJ_EENS1_15EpilogueDefaultEEEEEvvEEEEvNT_6ParamsE:
        .type           _ZN7cutlass13device_kernelINS_4gemm6kernel13GemmUniversalIN4cute5tupleIJiiiiEEENS1_10collective13CollectiveMmaINS1_37MainloopSm90TmaGmmaWarpSpecializedFP8ILi5ENS5_IJNS4_1CILi2EEENSA_ILi1EEESC_EEENS1_35KernelTmaWarpSpecializedCooperativeEEENS5_IJNSA_ILi256EEENSA_ILi64EEESH_EEENS_12float_e4m3_tENS5_IJlSC_lEEESJ_SK_NS4_8TiledMMAINS4_8MMA_AtomIJNS4_4SM904GMMA30MMA_64x64x32_F32E4M3E4M3_SS_TNILNSO_7ScaleInE1ELSQ_1EEEEEENS4_6LayoutISD_NS5_IJSC_NSA_ILi0EEESU_EEEEENS5_IJNS4_10UnderscoreESX_SX_EEEEENS4_13SM90_TMA_LOADENS4_14ComposedLayoutINS4_7SwizzleILi2ELi4ELi3EEENS4_18smem_ptr_flag_bitsILi8EEENST_INS5_IJNSA_ILi8EEESH_EEENS5_IJSH_SC_EEEEEEEvNS4_8identityENS4_23SM90_TMA_LOAD_MULTICASTES1A_vS1B_EENS_8epilogue10collective6detail29Sm90TmaWarpSpecializedAdapterINS1F_15DefaultEpilogueISJ_SK_SK_NS1E_6thread17LinearCombinationISJ_Li1EffLNS1J_9ScaleType4KindE0ELNS_15FloatRoundStyleE2ESJ_EENS1_15EpilogueDefaultEEEEEvvEEEEvNT_6ParamsE,@function
        .size           _ZN7cutlass13device_kernelINS_4gemm6kernel13GemmUniversalIN4cute5tupleIJiiiiEEENS1_10collective13CollectiveMmaINS1_37MainloopSm90TmaGmmaWarpSpecializedFP8ILi5ENS5_IJNS4_1CILi2EEENSA_ILi1EEESC_EEENS1_35KernelTmaWarpSpecializedCooperativeEEENS5_IJNSA_ILi256EEENSA_ILi64EEESH_EEENS_12float_e4m3_tENS5_IJlSC_lEEESJ_SK_NS4_8TiledMMAINS4_8MMA_AtomIJNS4_4SM904GMMA30MMA_64x64x32_F32E4M3E4M3_SS_TNILNSO_7ScaleInE1ELSQ_1EEEEEENS4_6LayoutISD_NS5_IJSC_NSA_ILi0EEESU_EEEEENS5_IJNS4_10UnderscoreESX_SX_EEEEENS4_13SM90_TMA_LOADENS4_14ComposedLayoutINS4_7SwizzleILi2ELi4ELi3EEENS4_18smem_ptr_flag_bitsILi8EEENST_INS5_IJNSA_ILi8EEESH_EEENS5_IJSH_SC_EEEEEEEvNS4_8identityENS4_23SM90_TMA_LOAD_MULTICASTES1A_vS1B_EENS_8epilogue10collective6detail29Sm90TmaWarpSpecializedAdapterINS1F_15DefaultEpilogueISJ_SK_SK_NS1E_6thread17LinearCombinationISJ_Li1EffLNS1J_9ScaleType4KindE0ELNS_15FloatRoundStyleE2ESJ_EENS1_15EpilogueDefaultEEEEEvvEEEEvNT_6ParamsE,(.L_x_208 - _ZN7cutlass13device_kernelINS_4gemm6kernel13GemmUniversalIN4cute5tupleIJiiiiEEENS1_10collective13CollectiveMmaINS1_37MainloopSm90TmaGmmaWarpSpecializedFP8ILi5ENS5_IJNS4_1CILi2EEENSA_ILi1EEESC_EEENS1_35KernelTmaWarpSpecializedCooperativeEEENS5_IJNSA_ILi256EEENSA_ILi64EEESH_EEENS_12float_e4m3_tENS5_IJlSC_lEEESJ_SK_NS4_8TiledMMAINS4_8MMA_AtomIJNS4_4SM904GMMA30MMA_64x64x32_F32E4M3E4M3_SS_TNILNSO_7ScaleInE1ELSQ_1EEEEEENS4_6LayoutISD_NS5_IJSC_NSA_ILi0EEESU_EEEEENS5_IJNS4_10UnderscoreESX_SX_EEEEENS4_13SM90_TMA_LOADENS4_14ComposedLayoutINS4_7SwizzleILi2ELi4ELi3EEENS4_18smem_ptr_flag_bitsILi8EEENST_INS5_IJNSA_ILi8EEESH_EEENS5_IJSH_SC_EEEEEEEvNS4_8identityENS4_23SM90_TMA_LOAD_MULTICASTES1A_vS1B_EENS_8epilogue10collective6detail29Sm90TmaWarpSpecializedAdapterINS1F_15DefaultEpilogueISJ_SK_SK_NS1E_6thread17LinearCombinationISJ_Li1EffLNS1J_9ScaleType4KindE0ELNS_15FloatRoundStyleE2ESJ_EENS1_15EpilogueDefaultEEEEEvvEEEEvNT_6ParamsE)
        .other          _ZN7cutlass13device_kernelINS_4gemm6kernel13GemmUniversalIN4cute5tupleIJiiiiEEENS1_10collective13CollectiveMmaINS1_37MainloopSm90TmaGmmaWarpSpecializedFP8ILi5ENS5_IJNS4_1CILi2EEENSA_ILi1EEESC_EEENS1_35KernelTmaWarpSpecializedCooperativeEEENS5_IJNSA_ILi256EEENSA_ILi64EEESH_EEENS_12float_e4m3_tENS5_IJlSC_lEEESJ_SK_NS4_8TiledMMAINS4_8MMA_AtomIJNS4_4SM904GMMA30MMA_64x64x32_F32E4M3E4M3_SS_TNILNSO_7ScaleInE1ELSQ_1EEEEEENS4_6LayoutISD_NS5_IJSC_NSA_ILi0EEESU_EEEEENS5_IJNS4_10UnderscoreESX_SX_EEEEENS4_13SM90_TMA_LOADENS4_14ComposedLayoutINS4_7SwizzleILi2ELi4ELi3EEENS4_18smem_ptr_flag_bitsILi8EEENST_INS5_IJNSA_ILi8EEESH_EEENS5_IJSH_SC_EEEEEEEvNS4_8identityENS4_23SM90_TMA_LOAD_MULTICASTES1A_vS1B_EENS_8epilogue10collective6detail29Sm90TmaWarpSpecializedAdapterINS1F_15DefaultEpilogueISJ_SK_SK_NS1E_6thread17LinearCombinationISJ_Li1EffLNS1J_9ScaleType4KindE0ELNS_15FloatRoundStyleE2ESJ_EENS1_15EpilogueDefaultEEEEEvvEEEEvNT_6ParamsE,@"STO_CUDA_ENTRY STV_DEFAULT"
_ZN7cutlass13device_kernelINS_4gemm6kernel13GemmUniversalIN4cute5tupleIJiiiiEEENS1_10collective13CollectiveMmaINS1_37MainloopSm90TmaGmmaWarpSpecializedFP8ILi5ENS5_IJNS4_1CILi2EEENSA_ILi1EEESC_EEENS1_35KernelTmaWarpSpecializedCooperativeEEENS5_IJNSA_ILi256EEENSA_ILi64EEESH_EEENS_12float_e4m3_tENS5_IJlSC_lEEESJ_SK_NS4_8TiledMMAINS4_8MMA_AtomIJNS4_4SM904GMMA30MMA_64x64x32_F32E4M3E4M3_SS_TNILNSO_7ScaleInE1ELSQ_1EEEEEENS4_6LayoutISD_NS5_IJSC_NSA_ILi0EEESU_EEEEENS5_IJNS4_10UnderscoreESX_SX_EEEEENS4_13SM90_TMA_LOADENS4_14ComposedLayoutINS4_7SwizzleILi2ELi4ELi3EEENS4_18smem_ptr_flag_bitsILi8EEENST_INS5_IJNSA_ILi8EEESH_EEENS5_IJSH_SC_EEEEEEEvNS4_8identityENS4_23SM90_TMA_LOAD_MULTICASTES1A_vS1B_EENS_8epilogue10collective6detail29Sm90TmaWarpSpecializedAdapterINS1F_15DefaultEpilogueISJ_SK_SK_NS1E_6thread17LinearCombinationISJ_Li1EffLNS1J_9ScaleType4KindE0ELNS_15FloatRoundStyleE2ESJ_EENS1_15EpilogueDefaultEEEEEvvEEEEvNT_6ParamsE:
[----:B------:R-:W-:Y:S01]  /*0000*/  LDC R1, c[0x0][0x28] ;  /* 0x00000a00ff017b82 */ /* 0x000fe20000000800 */
[----:B------:R-:W0:Y:S01]  /*0010*/  S2R R0, SR_TID.X ;  /* 0x0000000000007919 */ /* 0x000e220000002100 */
[----:B------:R-:W-:Y:S01]  /*0020*/  ELECT P0, URZ, PT ;  /* 0x00000000003f782f */ /* 0x000fe20003800000 */
[----:B------:R-:W-:Y:S01]  /*0030*/  BSSY B0, `(.L_x_0) ;  /* 0x000000f000007945 */ /* 0x000fe20003800000 */
[--C-:B0-----:R-:W-:Y:S02]  /*0040*/  SHF.R.U32.HI R2, RZ, 0x5, R0.reuse ;  /* 0x00000005ff027819 */ /* 0x101fe40000011600 */
[----:B------:R-:W-:-:S03]  /*0050*/  SHF.R.U32.HI R3, RZ, 0x7, R0 ;  /* 0x00000007ff037819 */ /* 0x000fc60000011600 */
[----:B------:R-:W0:Y:S04]  /*0060*/  SHFL.IDX PT, R7, R2, RZ, 0x1f ;  /* 0x00001fff02077589 */ /* 0x000e2800000e0000 */
[----:B------:R-:W1:Y:S01]  /*0070*/  SHFL.IDX PT, R3, R3, RZ, 0x1f ;  /* 0x00001fff03037589 */ /* 0x000e6200000e0000 */
[----:B0-----:R-:W-:-:S13]  /*0080*/  ISETP.NE.OR P0, PT, R7, RZ, !P0 ;  /* 0x000000ff0700720c */ /* 0x001fda0004705670 */
[----:B-1----:R-:W-:Y:S05]  /*0090*/  @P0 BRA `(.L_x_1) ;  /* 0x0000000000200947 */ /* 0x002fea0003800000 */
[----:B------:R-:W-:Y:S02]  /*00a0*/  ULDC.64 UR4, c[0x0][0x198] ;  /* 0x0000660000047ab9 */ /* 0x000fe40000000a00 */
[----:B------:R-:W-:Y:S02]  /*00b0*/  UIADD3 UR6, UP0, UR4, 0xf0, URZ ;  /* 0x000000f004067890 */ /* 0x000fe4000ff1e03f */
[----:B------:R-:W-:Y:S02]  /*00c0*/  UIADD3 UR4, UP1, UR4, 0x1f0, URZ ;  /* 0x000001f004047890 */ /* 0x000fe4000ff3e03f */
[----:B------:R-:W-:Y:S02]  /*00d0*/  UIADD3.X UR7, URZ, UR5, URZ, UP0, !UPT ;  /* 0x000000053f077290 */ /* 0x000fe400087fe43f */
[----:B------:R-:W-:-:S07]  /*00e0*/  UIADD3.X UR5, URZ, UR5, URZ, UP1, !UPT ;  /* 0x000000053f057290 */ /* 0x000fce0008ffe43f */
[----:B------:R0:W-:Y:S02]  /*00f0*/  UTMACCTL.PF [UR6] ;  /* 0x00000000060079b9 */ /* 0x0001e40008040000 */
[----:B------:R0:W-:Y:S02]  /*0100*/  UTMACCTL.PF [UR4] ;  /* 0x00000000040079b9 */ /* 0x0001e40008040000 */
[----:B0-----:R-:W-:Y:S01]  /*0110*/  NOP ;  /* 0x0000000000007918 */ /* 0x001fe20000000000 */
.L_x_1:
[----:B------:R-:W-:Y:S05]  /*0120*/  BSYNC B0 ;  /* 0x0000000000007941 */ /* 0x000fea0003800000 */
.L_x_0:
[----:B------:R-:W0:Y:S02]  /*0130*/  SHFL.IDX PT, R4, R2, RZ, 0x1f ;  /* 0x00001fff02047589 */ /* 0x000e2400000e0000 */
[----:B0-----:R-:W-:-:S13]  /*0140*/  ISETP.NE.AND P0, PT, R4, RZ, PT ;  /* 0x000000ff0400720c */ /* 0x001fda0003f05270 */
[----:B------:R-:W-:Y:S05]  /*0150*/  @P0 BRA `(.L_x_2) ;  /* 0x0000000000600947 */ /* 0x000fea0003800000 */
[----:B------:R-:W0:Y:S01]  /*0160*/  S2UR UR8, SR_CgaCtaId ;  /* 0x00000000000879c3 */ /* 0x000e220000008800 */
[----:B------:R-:W-:Y:S01]  /*0170*/  UMOV UR4, 0x400 ;  /* 0x0000040000047882 */ /* 0x000fe20000000000 */
[----:B------:R-:W-:Y:S01]  /*0180*/  UMOV UR5, 0x1 ;  /* 0x0000000100057882 */ /* 0x000fe20000000000 */
[----:B------:R-:W-:Y:S01]  /*0190*/  UMOV UR6, 0x4 ;  /* 0x0000000400067882 */ /* 0x000fe20000000000 */
[----:B------:R-:W-:Y:S01]  /*01a0*/  ELECT P0, URZ, PT ;  /* 0x00000000003f782f */ /* 0x000fe20003800000 */
[----:B------:R-:W-:-:S04]  /*01b0*/  UIADD3 UR6, -UR6, 0x100000, URZ ;  /* 0x0010000006067890 */ /* 0x000fc8000fffe13f */
[----:B------:R-:W-:Y:S02]  /*01c0*/  USHF.L.U32 UR7, UR6, 0xb, URZ ;  /* 0x0000000b06077899 */ /* 0x000fe4000800063f */
[----:B------:R-:W-:Y:S02]  /*01d0*/  USHF.L.U32 UR6, UR6, 0x1, URZ ;  /* 0x0000000106067899 */ /* 0x000fe4000800063f */
[----:B0-----:R-:W-:Y:S02]  /*01e0*/  ULEA UR8, UR8, UR4, 0x18 ;  /* 0x0000000408087291 */ /* 0x001fe4000f8ec03f */
[----:B------:R-:W-:-:S04]  /*01f0*/  UIADD3 UR4, -UR5, 0x100000, URZ ;  /* 0x0010000005047890 */ /* 0x000fc8000fffe13f */
[----:B------:R-:W-:Y:S02]  /*0200*/  USHF.L.U32 UR5, UR4, 0xb, URZ ;  /* 0x0000000b04057899 */ /* 0x000fe4000800063f */
[----:B------:R-:W-:Y:S01]  /*0210*/  USHF.L.U32 UR4, UR4, 0x1, URZ ;  /* 0x0000000104047899 */ /* 0x000fe2000800063f */
[----:B------:R-:W0:Y:S11]  /*0220*/  FENCE.VIEW.ASYNC.S ;  /* 0x00000000000073c6 */ /* 0x000e360000000000 */
[----:B0-----:R0:W1:Y:S01]  /*0230*/  SYNCS.EXCH.64 URZ, [UR8], UR4 ;  /* 0x00000004083f75b2 */ /* 0x0010620008000100 */
[----:B------:R0:W2:Y:S01]  /*0240*/  SYNCS.EXCH.64 URZ, [UR8+0x28], UR6 ;  /* 0x00002806083f75b2 */ /* 0x0000a20008000100 */
[----:B------:R0:W3:Y:S01]  /*0250*/  SYNCS.EXCH.64 URZ, [UR8+0x8], UR4 ;  /* 0x00000804083f75b2 */ /* 0x0000e20008000100 */
[----:B------:R0:W4:Y:S01]  /*0260*/  SYNCS.EXCH.64 URZ, [UR8+0x30], UR6 ;  /* 0x00003006083f75b2 */ /* 0x0001220008000100 */
[----:B------:R0:W0:Y:S01]  /*0270*/  SYNCS.EXCH.64 URZ, [UR8+0x10], UR4 ;  /* 0x00001004083f75b2 */ /* 0x0000220008000100 */
[----:B------:R0:W0:Y:S01]  /*0280*/  SYNCS.EXCH.64 URZ, [UR8+0x38], UR6 ;  /* 0x00003806083f75b2 */ /* 0x0000220008000100 */
[----:B------:R0:W0:Y:S01]  /*0290*/  SYNCS.EXCH.64 URZ, [UR8+0x18], UR4 ;  /* 0x00001804083f75b2 */ /* 0x0000220008000100 */
[----:B------:R0:W0:Y:S01]  /*02a0*/  SYNCS.EXCH.64 URZ, [UR8+0x40], UR6 ;  /* 0x00004006083f75b2 */ /* 0x0000220008000100 */
[----:B------:R0:W0:Y:S01]  /*02b0*/  SYNCS.EXCH.64 URZ, [UR8+0x20], UR4 ;  /* 0x00002004083f75b2 */ /* 0x0000220008000100 */
[----:B------:R0:W0:Y:S01]  /*02c0*/  SYNCS.EXCH.64 URZ, [UR8+0x48], UR6 ;  /* 0x00004806083f75b2 */ /* 0x0000220008000100 */
[----:B------:R-:W-:Y:S01]  /*02d0*/  NOP ;  /* 0x0000000000007918 */ /* 0x000fe20000000000 */
.L_x_2:
[----:B------:R-:W-:Y:S01]  /*02e0*/  SHF.R.S32.HI R5, RZ, 0x1f, R0 ;  /* 0x0000001fff057819 */ /* 0x000fe20000011400 */
[----:B------:R-:W5:Y:S01]  /*02f0*/  SHFL.IDX PT, R2, R2, RZ, 0x1f ;  /* 0x00001fff02027589 */ /* 0x000f6200000e0000 */
[----:B0-----:R-:W0:Y:S01]  /*0300*/  S2UR UR8, SR_CTAID.X ;  /* 0x00000000000879c3 */ /* 0x001e220000002500 */
[----:B------:R-:W-:Y:S02]  /*0310*/  ELECT P0, URZ, PT ;  /* 0x00000000003f782f */ /* 0x000fe40003800000 */
[----:B------:R-:W-:Y:S01]  /*0320*/  LEA.HI R5, R5, R0, RZ, 0x7 ;  /* 0x0000000005057211 */ /* 0x000fe200078f38ff */
[----:B------:R-:W1:Y:S01]  /*0330*/  S2R R8, SR_CTAID.Y ;  /* 0x0000000000087919 */ /* 0x000e620000002600 */
[----:B------:R-:W-:Y:S01]  /*0340*/  SHF.R.S32.HI R11, RZ, 0x1f, R4 ;  /* 0x0000001fff0b7819 */ /* 0x000fe20000011404 */
[----:B------:R-:W-:Y:S01]  /*0350*/  ULDC UR4, c[0x0][0x150] ;  /* 0x0000540000047ab9 */ /* 0x000fe20000000800 */
[----:B------:R-:W-:Y:S01]  /*0360*/  LOP3.LUT R5, R5, 0xffffff80, RZ, 0xc0, !PT ;  /* 0xffffff8005057812 */ /* 0x000fe200078ec0ff */
[----:B------:R-:W-:Y:S01]  /*0370*/  VIADD R16, R3, 0xffffffff ;  /* 0xffffffff03107836 */ /* 0x000fe20000000000 */
[----:B------:R-:W-:Y:S01]  /*0380*/  LEA.HI R11, R11, R4, RZ, 0x2 ;  /* 0x000000040b0b7211 */ /* 0x000fe200078f10ff */
[----:B------:R-:W2:Y:S01]  /*0390*/  LDC R12, c[0x0][0x144] ;  /* 0x00005100ff0c7b82 */ /* 0x000ea20000000800 */
[----:B------:R-:W-:Y:S01]  /*03a0*/  NOP ;  /* 0x0000000000007918 */ /* 0x000fe20000000000 */
[----:B------:R-:W-:Y:S01]  /*03b0*/  IMAD.IADD R6, R0, 0x1, -R5 ;  /* 0x0000000100067824 */ /* 0x000fe200078e0a05 */
[----:B------:R-:W-:Y:S01]  /*03c0*/  LOP3.LUT R11, R11, 0x3ffffffc, RZ, 0xc0, !PT ;  /* 0x3ffffffc0b0b7812 */ /* 0x000fe200078ec0ff */
[----:B------:R-:W-:Y:S01]  /*03d0*/  NOP ;  /* 0x0000000000007918 */ /* 0x000fe20000000000 */
[----:B------:R-:W-:-:S02]  /*03e0*/  ISETP.NE.AND P4, PT, R3, RZ, PT ;  /* 0x000000ff0300720c */ /* 0x000fc40003f85270 */
[----:B------:R-:W-:Y:S01]  /*03f0*/  SHF.R.S32.HI R5, RZ, 0x1f, R6 ;  /* 0x0000001fff057819 */ /* 0x000fe20000011406 */
[----:B------:R-:W-:Y:S01]  /*0400*/  IMAD.IADD R4, R4, 0x1, -R11 ;  /* 0x0000000104047824 */ /* 0x000fe200078e0a0b */
[----:B------:R-:W3:Y:S01]  /*0410*/  LDC R14, c[0x0][0x140] ;  /* 0x00005000ff0e7b82 */ /* 0x000ee20000000800 */
[----:B------:R-:W-:Y:S02]  /*0420*/  ISETP.GE.U32.AND P6, PT, R16, 0x2, PT ;  /* 0x000000021000780c */ /* 0x000fe40003fc6070 */
[----:B------:R-:W-:Y:S02]  /*0430*/  LEA.HI R5, R5, R6, RZ, 0x3 ;  /* 0x0000000605057211 */ /* 0x000fe400078f18ff */
[----:B-----5:R-:W-:Y:S02]  /*0440*/  ISETP.NE.OR P0, PT, R2, RZ, !P0 ;  /* 0x000000ff0200720c */ /* 0x020fe40004705670 */
[--C-:B------:R-:W-:Y:S01]  /*0450*/  SHF.R.S32.HI R2, RZ, 0x3, R5.reuse ;  /* 0x00000003ff027819 */ /* 0x100fe20000011405 */
[----:B------:R-:W5:Y:S01]  /*0460*/  LDC R13, c[0x0][0x148] ;  /* 0x00005200ff0d7b82 */ /* 0x000f620000000800 */
[----:B------:R-:W-:-:S02]  /*0470*/  SHF.R.S32.HI R5, RZ, 0x1f, R5 ;  /* 0x0000001fff057819 */ /* 0x000fc40000011405 */
[----:B0-----:R-:W-:Y:S02]  /*0480*/  I2FP.F32.U32 R10, UR8 ;  /* 0x00000008000a7c45 */ /* 0x001fe40008201000 */
[----:B------:R-:W-:-:S03]  /*0490*/  LEA.HI R5, R5, R2, RZ, 0x2 ;  /* 0x0000000205057211 */ /* 0x000fc600078f10ff */
[----:B------:R-:W-:Y:S01]  /*04a0*/  FMUL R10, R10, UR4 ;  /* 0x000000040a0a7c20 */ /* 0x000fe20008400000 */
[----:B------:R-:W-:Y:S01]  /*04b0*/  LOP3.LUT R5, R5, 0xfffffffc, RZ, 0xc0, !PT ;  /* 0xfffffffc05057812 */ /* 0x000fe200078ec0ff */
[----:B------:R-:W-:Y:S01]  /*04c0*/  VOTEU.ALL UP0, P0 ;  /* 0x00000000003f7886 */ /* 0x000fe20000000000 */
[----:B-1----:R-:W-:Y:S01]  /*04d0*/  I2FP.F32.U32 R11, R8 ;  /* 0x00000008000b7245 */ /* 0x002fe20000201000 */
[----:B------:R-:W-:Y:S01]  /*04e0*/  ULDC UR4, c[0x0][0x154] ;  /* 0x0000550000047ab9 */ /* 0x000fe20000000800 */
[----:B------:R-:W-:Y:S01]  /*04f0*/  VOTEU.ALL UP1, P0 ;  /* 0x00000000003f7886 */ /* 0x000fe20000020000 */
[----:B------:R-:W0:Y:S01]  /*0500*/  F2I.U32.TRUNC.NTZ R10, R10 ;  /* 0x0000000a000a7305 */ /* 0x000e22000020f000 */
[----:B------:R-:W-:Y:S01]  /*0510*/  IMAD.IADD R5, R2, 0x1, -R5 ;  /* 0x0000000102057824 */ /* 0x000fe200078e0a05 */
[----:B------:R-:W1:Y:S01]  /*0520*/  @!UP0 S2UR UR7, SR_CgaCtaId ;  /* 0x00000000000789c3 */ /* 0x000e620000008800 */
[----:B------:R-:W-:Y:S01]  /*0530*/  @!UP0 UMOV UR6, 0x400 ;  /* 0x0000040000068882 */ /* 0x000fe20000000000 */
[----:B---3--:R-:W-:Y:S01]  /*0540*/  ISETP.EQ.U32.AND P2, PT, R14, 0x1, PT ;  /* 0x000000010e00780c */ /* 0x008fe20003f42070 */
[----:B------:R-:W-:-:S05]  /*0550*/  IMAD R5, R4, 0x4, R5 ;  /* 0x0000000404057824 */ /* 0x000fca00078e0205 */
[----:B------:R-:W-:-:S04]  /*0560*/  LEA.HI R2, R5, R5, RZ, 0x1 ;  /* 0x0000000505027211 */ /* 0x000fc800078f08ff */
[----:B------:R-:W-:Y:S01]  /*0570*/  LOP3.LUT R4, R2, 0xfffffffe, RZ, 0xc0, !PT ;  /* 0xfffffffe02047812 */ /* 0x000fe200078ec0ff */
[----:B0-----:R-:W-:Y:S02]  /*0580*/  IMAD.MOV R15, RZ, RZ, -R10 ;  /* 0x000000ffff0f7224 */ /* 0x001fe400078e0a0a */
[----:B------:R-:W-:Y:S01]  /*0590*/  FMUL R10, R11, UR4 ;  /* 0x000000040b0a7c20 */ /* 0x000fe20008400000 */
[----:B------:R-:W-:Y:S01]  /*05a0*/  SHF.R.S32.HI R2, RZ, 0x1f, R7 ;  /* 0x0000001fff027819 */ /* 0x000fe20000011407 */
[----:B------:R-:W-:Y:S01]  /*05b0*/  UMOV UR4, 0x20 ;  /* 0x0000002000047882 */ /* 0x000fe20000000000 */
[----:B--2---:R-:W-:Y:S01]  /*05c0*/  IMAD R12, R12, R15, UR8 ;  /* 0x000000080c0c7e24 */ /* 0x004fe2000f8e020f */
[----:B------:R-:W-:-:S04]  /*05d0*/  @!UP0 UIADD3 UR4, -UR4, 0x100000, URZ ;  /* 0x0010000004048890 */ /* 0x000fc8000fffe13f */
[----:B------:R-:W-:Y:S02]  /*05e0*/  @!UP0 USHF.L.U32 UR5, UR4, 0xb, URZ ;  /* 0x0000000b04058899 */ /* 0x000fe4000800063f */
[----:B------:R-:W-:Y:S01]  /*05f0*/  @!UP0 USHF.L.U32 UR4, UR4, 0x1, URZ ;  /* 0x0000000104048899 */ /* 0x000fe2000800063f */
[C---:B------:R-:W-:Y:S01]  /*0600*/  IMAD.IADD R11, R5.reuse, 0x1, -R4 ;  /* 0x00000001050b7824 */ /* 0x040fe200078e0a04 */
[----:B------:R-:W0:Y:S01]  /*0610*/  F2I.U32.TRUNC.NTZ R10, R10 ;  /* 0x0000000a000a7305 */ /* 0x000e22000020f000 */
[----:B------:R-:W-:Y:S01]  /*0620*/  LEA.HI R2, R2, R7, RZ, 0x2 ;  /* 0x0000000702027211 */ /* 0x000fe200078f10ff */
[----:B------:R-:W-:Y:S02]  /*0630*/  IMAD.SHL.U32 R4, R5, 0x4, RZ ;  /* 0x0000000405047824 */ /* 0x000fe400078e00ff */
[----:B------:R-:W-:Y:S01]  /*0640*/  ISETP.NE.AND P3, PT, R11, R12, PT ;  /* 0x0000000c0b00720c */ /* 0x000fe20003f65270 */
[----:B-1----:R-:W-:Y:S01]  /*0650*/  @!UP0 ULEA UR6, UR7, UR6, 0x18 ;  /* 0x0000000607068291 */ /* 0x002fe2000f8ec03f */
[----:B------:R-:W-:Y:S01]  /*0660*/  LOP3.LUT R2, R2, 0xfffffffc, RZ, 0xc0, !PT ;  /* 0xfffffffc02027812 */ /* 0x000fe200078ec0ff */
[----:B------:R-:W-:Y:S01]  /*0670*/  VOTEU.ALL UP0, P0 ;  /* 0x00000000003f7886 */ /* 0x000fe20000000000 */
[----:B------:R-:W-:-:S02]  /*0680*/  LOP3.LUT R5, R5, 0xc, R4, 0x78, !PT ;  /* 0x0000000c05057812 */ /* 0x000fc400078e7804 */
[----:B------:R-:W-:Y:S01]  /*0690*/  LOP3.LUT P0, RZ, R6, 0x7, RZ, 0xc0, !PT ;  /* 0x0000000706ff7812 */ /* 0x000fe2000780c0ff */
[----:B------:R-:W-:Y:S02]  /*06a0*/  IMAD.IADD R7, R7, 0x1, -R2 ;  /* 0x0000000107077824 */ /* 0x000fe400078e0a02 */
[----:B------:R-:W-:Y:S01]  /*06b0*/  IMAD.MOV.U32 R6, RZ, RZ, 0x1 ;  /* 0x00000001ff067424 */ /* 0x000fe200078e00ff */
[----:B------:R-:W-:Y:S01]  /*06c0*/  ISETP.LT.U32.AND P0, PT, R5, 0x2, !P0 ;  /* 0x000000020500780c */ /* 0x000fe20004701070 */
[----:B0-----:R-:W-:Y:S01]  /*06d0*/  IMAD.MOV R20, RZ, RZ, -R10 ;  /* 0x000000ffff147224 */ /* 0x001fe200078e0a0a */
[----:B------:R-:W-:Y:S01]  /*06e0*/  ISETP.NE.AND P1, PT, R7, 0x3, PT ;  /* 0x000000030700780c */ /* 0x000fe20003f25270 */
[----:B------:R-:W0:Y:S02]  /*06f0*/  FENCE.VIEW.ASYNC.S ;  /* 0x00000000000073c6 */ /* 0x000e240000000000 */
[----:B0-----:R0:W1:Y:S01]  /*0700*/  @!UP0 SYNCS.EXCH.64 URZ, [UR6+0x60], UR4 ;  /* 0x00006004063f85b2 */ /* 0x0010620008000100 */
[----:B------:R-:W-:Y:S01]  /*0710*/  @P3 LEA.HI R2, R5, R5, RZ, 0x1 ;  /* 0x0000000505023211 */ /* 0x000fe200078f08ff */
[----:B-----5:R-:W-:Y:S01]  /*0720*/  IMAD R11, R13, R20, R8 ;  /* 0x000000140d0b7224 */ /* 0x020fe200078e0208 */
[----:B------:R-:W-:-:S02]  /*0730*/  ISETP.EQ.OR P1, PT, R7, RZ, !P1 ;  /* 0x000000ff0700720c */ /* 0x000fc40004f22670 */
[----:B------:R-:W-:Y:S02]  /*0740*/  @P3 SHF.R.S32.HI R2, RZ, 0x1, R2 ;  /* 0x00000001ff023819 */ /* 0x000fe40000011402 */
[----:B------:R-:W-:Y:S02]  /*0750*/  ISETP.EQ.AND P1, PT, R3, RZ, P1 ;  /* 0x000000ff0300720c */ /* 0x000fe40000f22270 */
[----:B------:R-:W-:Y:S02]  /*0760*/  @P3 ISETP.NE.AND P5, PT, R2, R11, PT ;  /* 0x0000000b0200320c */ /* 0x000fe40003fa5270 */
[----:B------:R-:W-:Y:S02]  /*0770*/  SEL R3, RZ, 0x1, !P0 ;  /* 0x00000001ff037807 */ /* 0x000fe40004000000 */
[----:B------:R-:W-:Y:S02]  /*0780*/  @P3 SEL R6, RZ, 0x1, P5 ;  /* 0x00000001ff063807 */ /* 0x000fe40002800000 */
[----:B------:R-:W-:Y:S01]  /*0790*/  SEL R4, RZ, 0x1, !P1 ;  /* 0x00000001ff047807 */ /* 0x000fe20004800000 */
[----:B------:R0:W2:Y:S01]  /*07a0*/  @!UP1 SYNCS.EXCH.64 URZ, [UR6+0x68], UR4 ;  /* 0x00006804063f95b2 */ /* 0x0000a20008000100 */
[----:B------:R-:W-:Y:S01]  /*07b0*/  LOP3.LUT R6, R6, R3, RZ, 0xc0, !PT ;  /* 0x0000000306067212 */ /* 0x000fe200078ec0ff */
[----:B------:R-:W-:Y:S01]  /*07c0*/  NOP ;  /* 0x0000000000007918 */ /* 0x000fe20000000000 */
[----:B------:R-:W-:Y:S01]  /*07d0*/  SEL R4, R4, 0x2, P6 ;  /* 0x0000000204047807 */ /* 0x000fe20003000000 */
[----:B------:R-:W-:Y:S06]  /*07e0*/  @!P2 BRA `(.L_x_3) ;  /* 0x000000000008a947 */ /* 0x000fec0003800000 */
[----:B-12-4-:R-:W-:Y:S01]  /*07f0*/  UCGABAR_ARV ;  /* 0x00000000000079c7 */ /* 0x016fe20008000000 */
[----:B------:R-:W-:Y:S05]  /*0800*/  BRA `(.L_x_4) ;  /* 0x0000000000047947 */ /* 0x000fea0003800000 */
.L_x_3:
[----:B-12-4-:R-:W-:Y:S01]  /*0810*/  NOP ;  /* 0x0000000000007918 */ /* 0x016fe20000000000 */
.L_x_4:
[----:B------:R-:W1:Y:S01]  /*0820*/  LDC R2, c[0x0][0x65c] ;  /* 0x00019700ff027b82 */ /* 0x000e620000000800 */
[----:B------:R-:W-:Y:S01]  /*0830*/  IMAD.MOV.U32 R3, RZ, RZ, RZ ;  /* 0x000000ffff037224 */ /* 0x000fe200078e00ff */
[----:B-1----:R-:W-:Y:S01]  /*0840*/  ISETP.NE.AND P3, PT, R2, 0x1, PT ;  /* 0x000000010200780c */ /* 0x002fe20003f65270 */
[----:B------:R-:W-:-:S12]  /*0850*/  IMAD.U32 R2, RZ, RZ, UR8 ;  /* 0x00000008ff027e24 */ /* 0x000fd8000f8e00ff */
[----:B------:R-:W1:Y:S01]  /*0860*/  @P3 LDC R15, c[0x0][0x10] ;  /* 0x00000400ff0f3b82 */ /* 0x000e620000000800 */
[----:B------:R-:W-:Y:S02]  /*0870*/  @P3 IMAD.MOV.U32 R9, RZ, RZ, RZ ;  /* 0x000000ffff093224 */ /* 0x000fe400078e00ff */
[----:B------:R-:W-:-:S05]  /*0880*/  @P3 IMAD.MOV.U32 R17, RZ, RZ, RZ ;  /* 0x000000ffff113224 */ /* 0x000fca00078e00ff */
[----:B------:R-:W2:Y:S01]  /*0890*/  @!P3 LDC R11, c[0x0][0xc] ;  /* 0x00000300ff0bbb82 */ /* 0x000ea20000000800 */
[----:B-1----:R-:W-:-:S04]  /*08a0*/  @P3 IMAD.WIDE.U32 R14, R15, UR8, R8 ;  /* 0x000000080f0e3c25 */ /* 0x002fc8000f8e0008 */
[----:B--2---:R-:W-:-:S04]  /*08b0*/  @!P3 IMAD.WIDE.U32 R10, R8, R11, R2 ;  /* 0x0000000b080ab225 */ /* 0x004fc800078e0002 */
[----:B------:R-:W-:Y:S02]  /*08c0*/  @P3 IMAD.MOV.U32 R2, RZ, RZ, R14 ;  /* 0x000000ffff023224 */ /* 0x000fe400078e000e */
[----:B------:R-:W-:Y:S02]  /*08d0*/  @P3 IMAD.IADD R3, R15, 0x1, R17 ;  /* 0x000000010f033824 */ /* 0x000fe400078e0211 */
[----:B------:R-:W-:Y:S02]  /*08e0*/  @!P3 IMAD.MOV.U32 R2, RZ, RZ, R10 ;  /* 0x000000ffff02b224 */ /* 0x000fe400078e000a */
[----:B------:R-:W-:Y:S01]  /*08f0*/  @!P3 IMAD.MOV.U32 R3, RZ, RZ, R11 ;  /* 0x000000ffff03b224 */ /* 0x000fe200078e000b */
[----:B------:R-:W-:Y:S06]  /*0900*/  @!P2 BRA `(.L_x_5) ;  /* 0x00000000000ca947 */ /* 0x000fec0003800000 */
[----:B------:R-:W-:Y:S01]  /*0910*/  UCGABAR_WAIT ;  /* 0x0000000000007dc7 */ /* 0x000fe20008000000 */
[----:B------:R-:W-:Y:S01]  /*0920*/  CCTL.IVALL ;  /* 0x00000000ff00798f */ /* 0x000fe20002000000 */
[----:B------:R-:W-:Y:S05]  /*0930*/  BRA `(.L_x_6) ;  /* 0x0000000000047947 */ /* 0x000fea0003800000 */
.L_x_5:
[----:B------:R-:W-:Y:S06]  /*0940*/  BAR.SYNC.DEFER_BLOCKING 0x0 ;  /* 0x0000000000007b1d */ /* 0x000fec0000010000 */
.L_x_6:
[----:B------:R-:W-:Y:S05]  /*0950*/  @!P4 BRA `(.L_x_7) ;  /* 0x0000007400f0c947 */ /* 0x000fea0003800000 */
[----:B------:R-:W-:-:S13]  /*0960*/  ISETP.GT.U32.AND P0, PT, R16, 0x1, PT ;  /* 0x000000011000780c */ /* 0x000fda0003f04070 */
[----:B0-----:R-:W-:Y:S05]  /*0970*/  @P0 EXIT ;  /* 0x000000000000094d */ /* 0x001fea0003800000 */
[----:B------:R-:W-:Y:S01]  /*0980*/  ULDC.64 UR4, c[0x0][0x650] ;  /* 0x0001940000047ab9 */ /* 0x000fe20000000a00 */
[----:B------:R-:W-:Y:S01]  /*0990*/  PRMT R14, RZ, 0x7610, R14 ;  /* 0x00007610ff0e7816 */ /* 0x000fe2000000000e */
[----:B------:R-:W-:Y:S01]  /*09a0*/  IMAD.MOV.U32 R10, RZ, RZ, -0x1 ;  /* 0xffffffffff0a7424 */ /* 0x000fe200078e00ff */
[----:B------:R-:W-:Y:S01]  /*09b0*/  ISETP.GE.U32.AND P0, PT, R2, UR4, PT ;  /* 0x0000000402007c0c */ /* 0x000fe2000bf06070 */
[----:B------:R-:W-:Y:S02]  /*09c0*/  IMAD.MOV.U32 R11, RZ, RZ, -0x1 ;  /* 0xffffffffff0b7424 */ /* 0x000fe400078e00ff */
[----:B------:R-:W-:Y:S01]  /*09d0*/  IMAD.MOV.U32 R7, RZ, RZ, -0x1 ;  /* 0xffffffffff077424 */ /* 0x000fe200078e00ff */
[----:B------:R-:W-:-:S13]  /*09e0*/  ISETP.GE.U32.AND.EX P0, PT, R3, UR5, PT, P0 ;  /* 0x0000000503007c0c */ /* 0x000fda000bf06100 */
[----:B------:R-:W-:Y:S05]  /*09f0*/  @P0 BRA `(.L_x_8) ;  /* 0x0000000400280947 */ /* 0x000fea0003800000 */
[----:B------:R-:W0:Y:S01]  /*0a00*/  LDC.64 R22, c[0x0][0x628] ;  /* 0x00018a00ff167b82 */ /* 0x000e220000000a00 */
[----:B------:R-:W-:Y:S02]  /*0a10*/  IMAD.MOV.U32 R10, RZ, RZ, R2 ;  /* 0x000000ffff0a7224 */ /* 0x000fe400078e0002 */
[----:B------:R-:W-:-:S05]  /*0a20*/  IMAD.MOV.U32 R11, RZ, RZ, R3 ;  /* 0x000000ffff0b7224 */ /* 0x000fca00078e0003 */
[----:B------:R-:W1:Y:S08]  /*0a30*/  LDC R18, c[0x0][0x630] ;  /* 0x00018c00ff127b82 */ /* 0x000e700000000800 */
[----:B------:R-:W2:Y:S01]  /*0a40*/  LDC.64 R24, c[0x0][0x620] ;  /* 0x00018800ff187b82 */ /* 0x000ea20000000a00 */
[----:B0-----:R-:W-:-:S04]  /*0a50*/  ISETP.NE.U32.AND P0, PT, R22, RZ, PT ;  /* 0x000000ff1600720c */ /* 0x001fc80003f05070 */
[----:B------:R-:W-:-:S13]  /*0a60*/  ISETP.NE.AND.EX P0, PT, R23, RZ, PT, P0 ;  /* 0x000000ff1700720c */ /* 0x000fda0003f05300 */
[----:B-12---:R-:W-:Y:S05]  /*0a70*/  @!P0 BRA `(.L_x_9) ;  /* 0x0000000000288947 */ /* 0x006fea0003800000 */
[----:B------:R-:W0:Y:S02]  /*0a80*/  LDC R7, c[0x0][0x634] ;  /* 0x00018d00ff077b82 */ /* 0x000e240000000800 */
[----:B0-----:R-:W-:-:S05]  /*0a90*/  IADD3 R7, P0, R2, R7, RZ ;  /* 0x0000000702077210 */ /* 0x001fca0007f1e0ff */
[----:B------:R-:W-:-:S04]  /*0aa0*/  IMAD.X R19, RZ, RZ, R3, P0 ;  /* 0x000000ffff137224 */ /* 0x000fc800000e0603 */
[----:B------:R-:W-:-:S04]  /*0ab0*/  IMAD.WIDE.U32 R10, R19, R22, RZ ;  /* 0x00000016130a7225 */ /* 0x000fc800078e00ff */
[----:B------:R-:W-:-:S04]  /*0ac0*/  IMAD.WIDE.U32 R14, P0, R7, R23, R10 ;  /* 0x00000017070e7225 */ /* 0x000fc8000780000a */
[----:B------:R-:W-:-:S04]  /*0ad0*/  IMAD.WIDE.U32 R10, R7, R22, RZ ;  /* 0x00000016070a7225 */ /* 0x000fc800078e00ff */
[----:B------:R-:W-:Y:S01]  /*0ae0*/  IMAD.X R17, RZ, RZ, RZ, P0 ;  /* 0x000000ffff117224 */ /* 0x000fe200000e06ff */
[----:B------:R-:W-:Y:S01]  /*0af0*/  IADD3 RZ, P0, R11, R14, RZ ;  /* 0x0000000e0bff7210 */ /* 0x000fe20007f1e0ff */
[----:B------:R-:W-:-:S04]  /*0b00*/  IMAD.MOV.U32 R16, RZ, RZ, R15 ;  /* 0x000000ffff107224 */ /* 0x000fc800078e000f */
[----:B------:R-:W-:-:S08]  /*0b10*/  IMAD.WIDE.U32.X R10, R19, R23, R16, P0 ;  /* 0x00000017130a7225 */ /* 0x000fd000000e0410 */
.L_x_9:
[----:B------:R-:W0:Y:S01]  /*0b20*/  LDC.64 R26, c[0x0][0x640] ;  /* 0x00019000ff1a7b82 */ /* 0x000e220000000a00 */
[--C-:B------:R-:W-:Y:S01]  /*0b30*/  SHF.R.U64 R28, R10, R18, R11.reuse ;  /* 0x000000120a1c7219 */ /* 0x100fe2000000120b */
[----:B------:R-:W-:Y:S01]  /*0b40*/  IMAD R29, R13, R20, R8 ;  /* 0x000000140d1d7224 */ /* 0x000fe200078e0208 */
[----:B------:R-:W-:Y:S01]  /*0b50*/  SHF.R.U32.HI R7, RZ, R18, R11 ;  /* 0x00000012ff077219 */ /* 0x000fe2000001160b */
[----:B------:R-:W-:Y:S01]  /*0b60*/  IMAD.MOV.U32 R23, RZ, RZ, 0x1 ;  /* 0x00000001ff177424 */ /* 0x000fe200078e00ff */
[----:B------:R-:W-:-:S03]  /*0b70*/  IADD3 R9, P0, RZ, -R28, RZ ;  /* 0x8000001cff097210 */ /* 0x000fc60007f1e0ff */
[----:B------:R-:W1:Y:S02]  /*0b80*/  LDC R16, c[0x0][0x618] ;  /* 0x00018600ff107b82 */ /* 0x000e640000000800 */
[----:B------:R-:W-:Y:S02]  /*0b90*/  IMAD.X R7, RZ, RZ, ~R7, P0 ;  /* 0x000000ffff077224 */ /* 0x000fe400000e0e07 */
[----:B------:R-:W-:-:S04]  /*0ba0*/  IMAD.WIDE.U32 R10, R9, R24, R2 ;  /* 0x00000018090a7225 */ /* 0x000fc800078e0002 */
[----:B------:R-:W2:Y:S01]  /*0bb0*/  LDC R15, c[0x0][0x608] ;  /* 0x00018200ff0f7b82 */ /* 0x000ea20000000800 */
[----:B------:R-:W-:-:S04]  /*0bc0*/  IMAD R14, R7, R24, RZ ;  /* 0x00000018070e7224 */ /* 0x000fc800078e02ff */
[----:B------:R-:W-:-:S03]  /*0bd0*/  IMAD R7, R9, R25, R14 ;  /* 0x0000001909077224 */ /* 0x000fc600078e020e */
[----:B------:R-:W3:Y:S01]  /*0be0*/  LDC R22, c[0x0][0x658] ;  /* 0x00019600ff167b82 */ /* 0x000ee20000000800 */
[----:B------:R-:W-:Y:S01]  /*0bf0*/  IMAD.IADD R7, R11, 0x1, R7 ;  /* 0x000000010b077824 */ /* 0x000fe200078e0207 */
[----:B0-----:R-:W-:-:S04]  /*0c00*/  ISETP.NE.U32.AND P0, PT, R26, RZ, PT ;  /* 0x000000ff1a00720c */ /* 0x001fc80003f05070 */
[----:B------:R-:W-:Y:S02]  /*0c10*/  ISETP.NE.AND.EX P0, PT, R27, RZ, PT, P0 ;  /* 0x000000ff1b00720c */ /* 0x000fe40003f05300 */
[----:B------:R-:W0:Y:S01]  /*0c20*/  LDC R18, c[0x0][0x600] ;  /* 0x00018000ff127b82 */ /* 0x000e220000000800 */
[-CC-:B-1----:R-:W-:Y:S02]  /*0c30*/  SHF.R.U64 R19, R10, R16.reuse, R7.reuse ;  /* 0x000000100a137219 */ /* 0x182fe40000001207 */
[----:B------:R-:W-:Y:S01]  /*0c40*/  SHF.R.U32.HI R10, RZ, R16, R7 ;  /* 0x00000010ff0a7219 */ /* 0x000fe20000011607 */
[----:B------:R-:W-:-:S04]  /*0c50*/  IMAD.MOV.U32 R7, RZ, RZ, -0x1 ;  /* 0xffffffffff077424 */ /* 0x000fc800078e00ff */
[----:B------:R-:W1:Y:S01]  /*0c60*/  LDC R21, c[0x0][0x648] ;  /* 0x00019200ff157b82 */ /* 0x000e620000000800 */
[-CC-:B--2---:R-:W-:Y:S02]  /*0c70*/  SHF.R.U64 R16, R19, R15.reuse, R10.reuse ;  /* 0x0000000f13107219 */ /* 0x184fe4000000120a */
[----:B------:R-:W-:-:S05]  /*0c80*/  SHF.R.U32.HI R9, RZ, R15, R10 ;  /* 0x0000000fff097219 */ /* 0x000fca000001160a */
[----:B------:R-:W2:Y:S01]  /*0c90*/  LDC R24, c[0x0][0x638] ;  /* 0x00018e00ff187b82 */ /* 0x000ea20000000800 */
[-CC-:B---3--:R-:W-:Y:S02]  /*0ca0*/  SHF.R.U64 R20, R16, R22.reuse, R9.reuse ;  /* 0x0000001610147219 */ /* 0x188fe40000001209 */
[-C--:B------:R-:W-:Y:S02]  /*0cb0*/  SHF.L.U32 R7, R7, R22.reuse, RZ ;  /* 0x0000001607077219 */ /* 0x080fe400000006ff */
[----:B------:R-:W-:Y:S01]  /*0cc0*/  SHF.R.U32.HI R9, RZ, R22, R9 ;  /* 0x00000016ff097219 */ /* 0x000fe20000011609 */
[----:B------:R-:W-:Y:S01]  /*0cd0*/  IMAD.MOV.U32 R8, RZ, RZ, R20 ;  /* 0x000000ffff087224 */ /* 0x000fe200078e0014 */
[----:B------:R-:W-:Y:S01]  /*0ce0*/  LOP3.LUT R13, RZ, R7, RZ, 0x33, !PT ;  /* 0x00000007ff0d7212 */ /* 0x000fe200078e33ff */
[----:B------:R-:W3:Y:S01]  /*0cf0*/  LDC R25, c[0x0][0x610] ;  /* 0x00018400ff197b82 */ /* 0x000ee20000000800 */
[----:B------:R-:W-:Y:S05]  /*0d00*/  @!P0 BRA `(.L_x_10) ;  /* 0x0000000000288947 */ /* 0x000fea0003800000 */
[----:B------:R-:W4:Y:S02]  /*0d10*/  LDC R7, c[0x0][0x64c] ;  /* 0x00019300ff077b82 */ /* 0x000f240000000800 */
[----:B----4-:R-:W-:-:S05]  /*0d20*/  IADD3 R7, P0, R20, R7, RZ ;  /* 0x0000000714077210 */ /* 0x010fca0007f1e0ff */
        /* <DEDUP_REMOVED lines=8> */
.L_x_10:
[----:B-1----:R-:W-:Y:S01]  /*0db0*/  SHF.R.U64 R9, R8, R21, R9 ;  /* 0x0000001508097219 */ /* 0x002fe20000001209 */
[----:B0-----:R-:W-:Y:S01]  /*0dc0*/  VIADD R10, R18, 0xffffffff ;  /* 0xffffffff120a7836 */ /* 0x001fe20000000000 */
[----:B------:R-:W-:Y:S01]  /*0dd0*/  SHF.L.U32 R7, R23, R22, RZ ;  /* 0x0000001617077219 */ /* 0x000fe200000006ff */
[----:B------:R-:W-:Y:S01]  /*0de0*/  IMAD.MOV.U32 R14, RZ, RZ, 0x1 ;  /* 0x00000001ff0e7424 */ /* 0x000fe200078e00ff */
[----:B------:R-:W-:Y:S01]  /*0df0*/  LOP3.LUT R8, R16, R13, RZ, 0xc0, !PT ;  /* 0x0000000d10087212 */ /* 0x000fe200078ec0ff */
[----:B------:R-:W-:Y:S01]  /*0e00*/  IMAD.MOV R11, RZ, RZ, -R9 ;  /* 0x000000ffff0b7224 */ /* 0x000fe200078e0a09 */
[----:B------:R-:W-:Y:S02]  /*0e10*/  SEL R12, R12, R29, !P3 ;  /* 0x0000001d0c0c7207 */ /* 0x000fe40005800000 */
[----:B------:R-:W-:Y:S01]  /*0e20*/  LOP3.LUT R10, R19, R10, RZ, 0xc0, !PT ;  /* 0x0000000a130a7212 */ /* 0x000fe200078ec0ff */
[----:B------:R-:W-:Y:S02]  /*0e30*/  IMAD R9, R7, R9, R8 ;  /* 0x0000000907097224 */ /* 0x000fe400078e0208 */
[----:B--2---:R-:W-:-:S02]  /*0e40*/  IMAD R7, R11, R24, R20 ;  /* 0x000000180b077224 */ /* 0x004fc400078e0214 */
[----:B---3--:R-:W-:Y:S02]  /*0e50*/  IMAD R12, R9, R25, R12 ;  /* 0x00000019090c7224 */ /* 0x008fe400078e020c */
[----:B------:R-:W-:-:S05]  /*0e60*/  IMAD R7, R7, R18, R10 ;  /* 0x0000001207077224 */ /* 0x000fca00078e020a */
[----:B------:R-:W-:Y:S02]  /*0e70*/  SEL R11, R7, R12, !P3 ;  /* 0x0000000c070b7207 */ /* 0x000fe40005800000 */
[----:B------:R-:W-:Y:S01]  /*0e80*/  SEL R10, R12, R7, !P3 ;  /* 0x000000070c0a7207 */ /* 0x000fe20005800000 */
[----:B------:R-:W-:-:S07]  /*0e90*/  IMAD.MOV.U32 R7, RZ, RZ, R28 ;  /* 0x000000ffff077224 */ /* 0x000fce00078e001c */
.L_x_8:
[----:B------:R-:W-:-:S08]  /*0ea0*/  NOP ;  /* 0x0000000000007918 */ /* 0x000fd00000000000 */
[----:B------:R-:W0:Y:S02]  /*0eb0*/  USETMAXREG.TRY_ALLOC.CTAPOOL UP0, 0xe8 ;  /* 0x000000e8000079c8 */ /* 0x000e240008000600 */
[----:B0-----:R-:W-:-:S13]  /*0ec0*/  PLOP3.LUT P0, PT, PT, PT, UP0, 0x80, 0x0 ;  /* 0x000000000000781c */ /* 0x001fda0003f0f008 */
[----:B------:R-:W-:Y:S05]  /*0ed0*/  @!P0 BRA `(.L_x_8) ;  /* 0xfffffffc00f08947 */ /* 0x000fea000383ffff */
[----:B------:R-:W-:Y:S01]  /*0ee0*/  ULDC.64 UR4, c[0x0][0x598] ;  /* 0x0001660000047ab9 */ /* 0x000fe20000000a00 */
[----:B------:R-:W-:Y:S01]  /*0ef0*/  ULDC.64 UR16, c[0x0][0x208] ;  /* 0x0000820000107ab9 */ /* 0x000fe20000000a00 */
[----:B------:R-:W-:-:S04]  /*0f00*/  ISETP.NE.U32.AND P0, PT, RZ, UR4, PT ;  /* 0x00000004ff007c0c */ /* 0x000fc8000bf05070 */
[----:B------:R-:W-:-:S13]  /*0f10*/  ISETP.NE.AND.EX P0, PT, RZ, UR5, PT, P0 ;  /* 0x00000005ff007c0c */ /* 0x000fda000bf05300 */
[----:B------:R-:W-:Y:S05]  /*0f20*/  @!P0 BRA `(.L_x_11) ;  /* 0x00000000001c8947 */ /* 0x000fea0003800000 */
[----:B------:R-:W0:Y:S02]  /*0f30*/  LDC.64 R8, c[0x0][0x598] ;  /* 0x00016600ff087b82 */ /* 0x000e240000000a00 */
[----:B0-----:R-:W2:Y:S02]  /*0f40*/  LDG.E.64 R8, desc[UR16][R8.64] ;  /* 0x0000001008087981 */ /* 0x001ea4000c1e1b00 */
[----:B--2---:R-:W-:-:S04]  /*0f50*/  ISETP.NE.U32.AND P0, PT, R8, RZ, PT ;  /* 0x000000ff0800720c */ /* 0x004fc80003f05070 */
[----:B------:R-:W-:-:S13]  /*0f60*/  ISETP.NE.AND.EX P0, PT, R9, RZ, PT, P0 ;  /* 0x000000ff0900720c */ /* 0x000fda0003f05300 */
[----:B------:R-:W-:Y:S05]  /*0f70*/  @!P0 BRA `(.L_x_11) ;  /* 0x0000000000088947 */ /* 0x000fea0003800000 */
[----:B------:R0:W5:Y:S01]  /*0f80*/  LD.E R8, desc[UR16][R8.64] ;  /* 0x0000001008087980 */ /* 0x000162000c101900 */
[----:B------:R-:W-:Y:S05]  /*0f90*/  BRA `(.L_x_12) ;  /* 0x0000000000207947 */ /* 0x000fea0003800000 */
.L_x_11:
[----:B------:R-:W-:Y:S02]  /*0fa0*/  ULDC.64 UR4, c[0x0][0x588] ;  /* 0x0001620000047ab9 */ /* 0x000fe40000000a00 */
[----:B------:R-:W-:-:S04]  /*0fb0*/  ISETP.NE.U32.AND P0, PT, RZ, UR4, PT ;  /* 0x00000004ff007c0c */ /* 0x000fc8000bf05070 */
[----:B------:R-:W-:-:S13]  /*0fc0*/  ISETP.NE.AND.EX P0, PT, RZ, UR5, PT, P0 ;  /* 0x00000005ff007c0c */ /* 0x000fda000bf05300 */
[----:B------:R-:W-:Y:S05]  /*0fd0*/  @!P0 BRA `(.L_x_13) ;  /* 0x00000000000c8947 */ /* 0x000fea0003800000 */
[----:B------:R-:W0:Y:S02]  /*0fe0*/  LDC.64 R8, c[0x0][0x588] ;  /* 0x00016200ff087b82 */ /* 0x000e240000000a00 */
[----:B0-----:R1:W5:Y:S01]  /*0ff0*/  LDG.E R8, desc[UR16][R8.64] ;  /* 0x0000001008087981 */ /* 0x001362000c1e1900 */
[----:B------:R-:W-:Y:S05]  /*1000*/  BRA `(.L_x_12) ;  /* 0x0000000000047947 */ /* 0x000fea0003800000 */
.L_x_13:
[----:B------:R-:W2:Y:S02]  /*1010*/  LDC R8, c[0x0][0x580] ;  /* 0x00016000ff087b82 */ /* 0x000ea40000000800 */
.L_x_12:
[----:B------:R-:W-:Y:S02]  /*1020*/  ULDC.64 UR4, c[0x0][0x5a0] ;  /* 0x0001680000047ab9 */ /* 0x000fe40000000a00 */
[----:B------:R-:W-:-:S04]  /*1030*/  ISETP.NE.U32.AND P0, PT, RZ, UR4, PT ;  /* 0x00000004ff007c0c */ /* 0x000fc8000bf05070 */
[----:B------:R-:W-:-:S13]  /*1040*/  ISETP.NE.AND.EX P0, PT, RZ, UR5, PT, P0 ;  /* 0x00000005ff007c0c */ /* 0x000fda000bf05300 */
[----:B------:R-:W-:Y:S05]  /*1050*/  @!P0 BRA `(.L_x_14) ;  /* 0x00000000001c8947 */ /* 0x000fea0003800000 */
[----:B------:R-:W3:Y:S02]  /*1060*/  LDC.64 R12, c[0x0][0x5a0] ;  /* 0x00016800ff0c7b82 */ /* 0x000ee40000000a00 */
[----:B---3--:R-:W3:Y:S02]  /*1070*/  LDG.E.64 R12, desc[UR16][R12.64] ;  /* 0x000000100c0c7981 */ /* 0x008ee4000c1e1b00 */
[----:B---3--:R-:W-:-:S04]  /*1080*/  ISETP.NE.U32.AND P0, PT, R12, RZ, PT ;  /* 0x000000ff0c00720c */ /* 0x008fc80003f05070 */
[----:B------:R-:W-:-:S13]  /*1090*/  ISETP.NE.AND.EX P0, PT, R13, RZ, PT, P0 ;  /* 0x000000ff0d00720c */ /* 0x000fda0003f05300 */
[----:B------:R-:W-:Y:S05]  /*10a0*/  @!P0 BRA `(.L_x_14) ;  /* 0x0000000000088947 */ /* 0x000fea0003800000 */
[----:B01----:R0:W5:Y:S01]  /*10b0*/  LD.E R9, desc[UR16][R12.64] ;  /* 0x000000100c097980 */ /* 0x003162000c101900 */
[----:B------:R-:W-:Y:S05]  /*10c0*/  BRA `(.L_x_15) ;  /* 0x0000000000207947 */ /* 0x000fea0003800000 */
.L_x_14:
[----:B------:R-:W-:Y:S02]  /*10d0*/  ULDC.64 UR4, c[0x0][0x590] ;  /* 0x0001640000047ab9 */ /* 0x000fe40000000a00 */
[----:B------:R-:W-:-:S04]  /*10e0*/  ISETP.NE.U32.AND P0, PT, RZ, UR4, PT ;  /* 0x00000004ff007c0c */ /* 0x000fc8000bf05070 */
[----:B------:R-:W-:-:S13]  /*10f0*/  ISETP.NE.AND.EX P0, PT, RZ, UR5, PT, P0 ;  /* 0x00000005ff007c0c */ /* 0x000fda000bf05300 */
[----:B------:R-:W-:Y:S05]  /*1100*/  @!P0 BRA `(.L_x_16) ;  /* 0x00000000000c8947 */ /* 0x000fea0003800000 */
[----:B------:R-:W0:Y:S02]  /*1110*/  LDC.64 R12, c[0x0][0x590] ;  /* 0x00016400ff0c7b82 */ /* 0x000e240000000a00 */
[----:B01----:R1:W5:Y:S01]  /*1120*/  LDG.E R9, desc[UR16][R12.64] ;  /* 0x000000100c097981 */ /* 0x003362000c1e1900 */
[----:B------:R-:W-:Y:S05]  /*1130*/  BRA `(.L_x_15) ;  /* 0x0000000000047947 */ /* 0x000fea0003800000 */
.L_x_16:
[----:B01----:R-:W3:Y:S02]  /*1140*/  LDC R9, c[0x0][0x584] ;  /* 0x00016100ff097b82 */ /* 0x003ee40000000800 */
.L_x_15:
[----:B------:R-:W-:-:S13]  /*1150*/  LOP3.LUT P0, RZ, R14, 0xff, RZ, 0xc0, !PT ;  /* 0x000000ff0eff7812 */ /* 0x000fda000780c0ff */
[----:B------:R-:W-:Y:S05]  /*1160*/  @!P0 EXIT ;  /* 0x000000000000894d */ /* 0x000fea0003800000 */
[----:B------:R-:W-:Y:S01]  /*1170*/  ULDC UR4, c[0x0][0x28c] ;  /* 0x0000a30000047ab9 */ /* 0x000fe20000000800 */
[----:B------:R-:W-:Y:S01]  /*1180*/  LOP3.LUT R144, R4, 0x1, RZ, 0xfc, !PT ;  /* 0x0000000104907812 */ /* 0x000fe200078efcff */
[----:B------:R-:W-:-:S04]  /*1190*/  UIADD3 UR4, UR4, 0x3f, URZ ;  /* 0x0000003f04047890 */ /* 0x000fc8000fffe03f */
[----:B------:R-:W-:-:S04]  /*11a0*/  USHF.R.S32.HI UR5, URZ, 0x1f, UR4 ;  /* 0x0000001f3f057899 */ /* 0x000fc80008011404 */
[----:B------:R-:W-:-:S03]  /*11b0*/  ULEA.HI UR5, UR5, UR4, URZ, 0x6 ;  /* 0x0000000405057291 */ /* 0x000fc6000f8f303f */
[----:B------:R-:W-:Y:S01]  /*11c0*/  UMOV UR4, URZ ;  /* 0x0000003f00047c82 */ /* 0x000fe20008000000 */
[----:B------:R-:W-:-:S03]  /*11d0*/  USHF.R.S32.HI UR9, URZ, 0x6, UR5 ;  /* 0x000000063f097899 */ /* 0x000fc60008011405 */
[----:B------:R-:W-:-:S09]  /*11e0*/  UMOV UR5, URZ ;  /* 0x0000003f00057c82 */ /* 0x000fd20008000000 */
.L_x_171:
[----:B01----:R-:W-:Y:S01]  /*11f0*/  LOP3.LUT R12, R0, 0x80, RZ, 0xc0, !PT ;  /* 0x00000080000c7812 */ /* 0x003fe200078ec0ff */
[----:B------:R-:W0:Y:S01]  /*1200*/  S2UR UR13, SR_CgaCtaId ;  /* 0x00000000000d79c3 */ /* 0x000e220000008800 */
[----:B------:R-:W-:Y:S01]  /*1210*/  UMOV UR12, 0x400 ;  /* 0x00000400000c7882 */ /* 0x000fe20000000000 */
[----:B------:R-:W-:Y:S01]  /*1220*/  UMOV UR6, URZ ;  /* 0x0000003f00067c82 */ /* 0x000fe20008000000 */
[----:B------:R-:W-:Y:S01]  /*1230*/  SHF.R.U32.HI R12, RZ, 0x7, R12 ;  /* 0x00000007ff0c7819 */ /* 0x000fe2000001160c */
[----:B------:R-:W-:Y:S01]  /*1240*/  UMOV UR7, URZ ;  /* 0x0000003f00077c82 */ /* 0x000fe20008000000 */
[----:B------:R-:W-:Y:S01]  /*1250*/  UMOV UR18, UR5 ;  /* 0x0000000500127c82 */ /* 0x000fe20008000000 */
[----:B------:R-:W-:Y:S02]  /*1260*/  CS2R R20, SRZ ;  /* 0x0000000000147805 */ /* 0x000fe4000001ff00 */
[----:B------:R-:W-:Y:S01]  /*1270*/  CS2R R18, SRZ ;  /* 0x0000000000127805 */ /* 0x000fe2000001ff00 */
[----:B------:R-:W1:Y:S01]  /*1280*/  LDC R13, c[0x0][0x28c] ;  /* 0x0000a300ff0d7b82 */ /* 0x000e620000000800 */
[----:B----4-:R-:W4:Y:S01]  /*1290*/  SHFL.IDX PT, R12, R12, RZ, 0x1f ;  /* 0x00001fff0c0c7589 */ /* 0x010f2200000e0000 */
[----:B------:R-:W-:-:S02]  /*12a0*/  CS2R R22, SRZ ;  /* 0x0000000000167805 */ /* 0x000fc4000001ff00 */
[----:B------:R-:W-:Y:S02]  /*12b0*/  CS2R R88, SRZ ;  /* 0x0000000000587805 */ /* 0x000fe4000001ff00 */
[----:B------:R-:W-:Y:S02]  /*12c0*/  CS2R R90, SRZ ;  /* 0x00000000005a7805 */ /* 0x000fe4000001ff00 */
[----:B------:R-:W-:Y:S02]  /*12d0*/  CS2R R92, SRZ ;  /* 0x00000000005c7805 */ /* 0x000fe4000001ff00 */
[----:B------:R-:W-:Y:S02]  /*12e0*/  CS2R R94, SRZ ;  /* 0x00000000005e7805 */ /* 0x000fe4000001ff00 */
[----:B------:R-:W-:Y:S02]  /*12f0*/  CS2R R98, SRZ ;  /* 0x0000000000627805 */ /* 0x000fe4000001ff00 */
        /* <DEDUP_REMOVED lines=16> */
[----:B-1----:R-:W-:Y:S02]  /*1400*/  ISETP.GE.AND P0, PT, R13, 0x1, PT ;  /* 0x000000010d00780c */ /* 0x002fe40003f06270 */
[----:B------:R-:W-:Y:S02]  /*1410*/  CS2R R130, SRZ ;  /* 0x0000000000827805 */ /* 0x000fe4000001ff00 */
[----:B----4-:R-:W-:-:S02]  /*1420*/  R2UR UR8, R12 ;  /* 0x000000000c0872ca */ /* 0x010fc400000e0000 */
[----:B------:R-:W-:Y:S02]  /*1430*/  CS2R R132, SRZ ;  /* 0x0000000000847805 */ /* 0x000fe4000001ff00 */
[----:B------:R-:W-:Y:S02]  /*1440*/  CS2R R134, SRZ ;  /* 0x0000000000867805 */ /* 0x000fe4000001ff00 */
[----:B------:R-:W-:Y:S02]  /*1450*/  CS2R R136, SRZ ;  /* 0x0000000000887805 */ /* 0x000fe4000001ff00 */
[----:B------:R-:W-:Y:S02]  /*1460*/  CS2R R138, SRZ ;  /* 0x00000000008a7805 */ /* 0x000fe4000001ff00 */
[----:B------:R-:W-:Y:S02]  /*1470*/  CS2R R140, SRZ ;  /* 0x00000000008c7805 */ /* 0x000fe4000001ff00 */
[----:B------:R-:W-:Y:S01]  /*1480*/  CS2R R142, SRZ ;  /* 0x00000000008e7805 */ /* 0x000fe2000001ff00 */
[----:B------:R-:W-:Y:S01]  /*1490*/  IMAD.MOV.U32 R145, RZ, RZ, RZ ;  /* 0x000000ffff917224 */ /* 0x000fe200078e00ff */
[----:B------:R-:W-:Y:S01]  /*14a0*/  CS2R R56, SRZ ;  /* 0x0000000000387805 */ /* 0x000fe2000001ff00 */
[----:B------:R-:W-:Y:S01]  /*14b0*/  IMAD.MOV.U32 R147, RZ, RZ, RZ ;  /* 0x000000ffff937224 */ /* 0x000fe200078e00ff */
[----:B------:R-:W-:Y:S01]  /*14c0*/  CS2R R58, SRZ ;  /* 0x00000000003a7805 */ /* 0x000fe2000001ff00 */
[----:B------:R-:W-:Y:S01]  /*14d0*/  IMAD.U32 R16, RZ, RZ, UR4 ;  /* 0x00000004ff107e24 */ /* 0x000fe2000f8e00ff */
[----:B------:R-:W-:Y:S01]  /*14e0*/  CS2R R60, SRZ ;  /* 0x00000000003c7805 */ /* 0x000fe2000001ff00 */
[----:B------:R-:W-:Y:S01]  /*14f0*/  ULEA.HI UR10, UR8, UR8, URZ, 0x1 ;  /* 0x00000008080a7291 */ /* 0x000fe2000f8f083f */
[----:B------:R-:W-:-:S02]  /*1500*/  CS2R R62, SRZ ;  /* 0x00000000003e7805 */ /* 0x000fc4000001ff00 */
[----:B------:R-:W-:Y:S02]  /*1510*/  CS2R R64, SRZ ;  /* 0x0000000000407805 */ /* 0x000fe4000001ff00 */
[----:B------:R-:W-:Y:S01]  /*1520*/  CS2R R66, SRZ ;  /* 0x0000000000427805 */ /* 0x000fe2000001ff00 */
[----:B------:R-:W-:Y:S01]  /*1530*/  ULOP3.LUT UR11, UR10, 0xffffe, URZ, 0xc0, !UPT ;  /* 0x000ffffe0a0b7892 */ /* 0x000fe2000f8ec03f */
[----:B------:R-:W-:Y:S01]  /*1540*/  CS2R R68, SRZ ;  /* 0x0000000000447805 */ /* 0x000fe2000001ff00 */
[----:B0-----:R-:W-:Y:S01]  /*1550*/  ULEA UR10, UR13, UR12, 0x18 ;  /* 0x0000000c0d0a7291 */ /* 0x001fe2000f8ec03f */
[----:B------:R-:W-:Y:S01]  /*1560*/  CS2R R70, SRZ ;  /* 0x0000000000467805 */ /* 0x000fe2000001ff00 */
[----:B------:R-:W-:Y:S01]  /*1570*/  UIADD3 UR11, UR8, -UR11, URZ ;  /* 0x8000000b080b7290 */ /* 0x000fe2000fffe03f */
[----:B------:R-:W-:Y:S02]  /*1580*/  CS2R R72, SRZ ;  /* 0x0000000000487805 */ /* 0x000fe4000001ff00 */
[----:B------:R-:W-:Y:S01]  /*1590*/  CS2R R74, SRZ ;  /* 0x00000000004a7805 */ /* 0x000fe2000001ff00 */
[----:B------:R-:W-:Y:S01]  /*15a0*/  UMOV UR8, URZ ;  /* 0x0000003f00087c82 */ /* 0x000fe20008000000 */
[----:B------:R-:W-:Y:S01]  /*15b0*/  ULEA UR11, UR11, UR10, 0xc ;  /* 0x0000000a0b0b7291 */ /* 0x000fe2000f8e603f */
[----:B------:R-:W-:-:S02]  /*15c0*/  CS2R R76, SRZ ;  /* 0x00000000004c7805 */ /* 0x000fc4000001ff00 */
[----:B------:R-:W-:Y:S02]  /*15d0*/  CS2R R78, SRZ ;  /* 0x00000000004e7805 */ /* 0x000fe4000001ff00 */
[----:B------:R-:W-:Y:S01]  /*15e0*/  CS2R R80, SRZ ;  /* 0x0000000000507805 */ /* 0x000fe2000001ff00 */
[----:B------:R-:W-:Y:S01]  /*15f0*/  UIADD3 UR11, UR11, 0x100, URZ ;  /* 0x000001000b0b7890 */ /* 0x000fe2000fffe03f */
[----:B------:R-:W-:Y:S02]  /*1600*/  CS2R R82, SRZ ;  /* 0x0000000000527805 */ /* 0x000fe4000001ff00 */
[----:B------:R-:W-:Y:S02]  /*1610*/  CS2R R84, SRZ ;  /* 0x0000000000547805 */ /* 0x000fe4000001ff00 */
[----:B------:R-:W-:Y:S01]  /*1620*/  CS2R R86, SRZ ;  /* 0x0000000000567805 */ /* 0x000fe2000001ff00 */
[----:B------:R-:W-:Y:S01]  /*1630*/  USHF.R.U32.HI UR11, URZ, 0x4, UR11 ;  /* 0x000000043f0b7899 */ /* 0x000fe2000801160b */
[----:B------:R-:W-:-:S02]  /*1640*/  CS2R R24, SRZ ;  /* 0x0000000000187805 */ /* 0x000fc4000001ff00 */
[----:B------:R-:W-:Y:S02]  /*1650*/  CS2R R26, SRZ ;  /* 0x00000000001a7805 */ /* 0x000fe4000001ff00 */
[----:B------:R-:W-:Y:S01]  /*1660*/  CS2R R28, SRZ ;  /* 0x00000000001c7805 */ /* 0x000fe2000001ff00 */
[----:B------:R-:W-:Y:S01]  /*1670*/  ULOP3.LUT UR11, UR11, 0x3fff, URZ, 0xc0, !UPT ;  /* 0x00003fff0b0b7892 */ /* 0x000fe2000f8ec03f */
        /* <DEDUP_REMOVED lines=12> */
[----:B------:R-:W-:Y:S01]  /*1740*/  CS2R R54, SRZ ;  /* 0x0000000000367805 */ /* 0x000fe2000001ff00 */
[----:B--23--:R-:W-:Y:S06]  /*1750*/  @!P0 BRA `(.L_x_17) ;  /* 0x0000000800588947 */ /* 0x00cfec0003800000 */
[----:B------:R-:W-:-:S13]  /*1760*/  ISETP.NE.AND P1, PT, R144, 0x3, PT ;  /* 0x000000039000780c */ /* 0x000fda0003f25270 */
[----:B------:R-:W-:Y:S05]  /*1770*/  @!P1 BRA `(.L_x_18) ;  /* 0x0000000000049947 */ /* 0x000fea0003800000 */
[----:B------:R-:W-:Y:S01]  /*1780*/  BPT.TRAP 0x1 ;  /* 0x000000040000795c */ /* 0x000fe20000300000 */
.L_x_18:
[----:B------:R-:W-:Y:S01]  /*1790*/  ULEA UR6, UR5, UR10, 0x3 ;  /* 0x0000000a05067291 */ /* 0x000fe2000f8e183f */
[----:B------:R-:W-:-:S05]  /*17a0*/  IMAD.U32 R12, RZ, RZ, UR4 ;  /* 0x00000004ff0c7e24 */ /* 0x000fca000f8e00ff */
[----:B------:R-:W-:-:S04]  /*17b0*/  SHF.L.U32 R12, R12, 0x1f, RZ ;  /* 0x0000001f0c0c7819 */ /* 0x000fc800000006ff */
[----:B------:R0:W1:Y:S01]  /*17c0*/  SYNCS.PHASECHK.TRANS64.TRYWAIT P0, [UR6], R12 ;  /* 0x0000000cff0075a7 */ /* 0x0000620008000146 */
[----:B------:R-:W-:Y:S05]  /*17d0*/  @!P1 BRA `(.L_x_19) ;  /* 0x0000000000049947 */ /* 0x000fea0003800000 */
[----:B------:R-:W-:Y:S01]  /*17e0*/  BPT.TRAP 0x1 ;  /* 0x000000040000795c */ /* 0x000fe20000300000 */
.L_x_19:
[----:B-1----:R-:W-:Y:S05]  /*17f0*/  @P0 BRA `(.L_x_20) ;  /* 0x0000000000080947 */ /* 0x002fea0003800000 */
[----:B------:R-:W1:Y:S02]  /*1800*/  SYNCS.PHASECHK.TRANS64.TRYWAIT P0, [UR6], R12 ;  /* 0x0000000cff0075a7 */ /* 0x000e640008000146 */
[----:B-1----:R-:W-:Y:S05]  /*1810*/  @!P0 BRA `(.L_x_21) ;  /* 0x0000007c00c88947 */ /* 0x002fea0003800000 */
.L_x_20:
[----:B------:R-:W-:Y:S01]  /*1820*/  UIADD3 UR6, UR10, 0x14100, URZ ;  /* 0x000141000a067890 */ /* 0x000fe2000fffe03f */
[----:B------:R-:W-:Y:S01]  /*1830*/  WARPGROUP.ARRIVE ;  /* 0x00000000000079c5 */ /* 0x000fe20000000000 */
[----:B------:R-:W-:Y:S01]  /*1840*/  ULOP3.LUT UR8, UR11, 0x10000, URZ, 0xfc, !UPT ;  /* 0x000100000b087892 */ /* 0x000fe2000f8efc3f */
[----:B------:R-:W-:Y:S01]  /*1850*/  CS2R R20, SRZ ;  /* 0x0000000000147805 */ /* 0x000fe2000001ff00 */
[----:B------:R-:W-:Y:S01]  /*1860*/  USHF.R.U32.HI UR6, URZ, 0x4, UR6 ;  /* 0x000000043f067899 */ /* 0x000fe20008011606 */
[----:B------:R-:W-:Y:S01]  /*1870*/  CS2R R18, SRZ ;  /* 0x0000000000127805 */ /* 0x000fe2000001ff00 */
[----:B------:R-:W-:Y:S01]  /*1880*/  ULEA UR8, UR5, UR8, 0xa ;  /* 0x0000000805087291 */ /* 0x000fe2000f8e503f */
[----:B------:R-:W-:Y:S01]  /*1890*/  CS2R R22, SRZ ;  /* 0x0000000000167805 */ /* 0x000fe2000001ff00 */
[----:B------:R-:W-:Y:S01]  /*18a0*/  ULOP3.LUT UR6, UR6, 0x3fff, URZ, 0xc0, !UPT ;  /* 0x00003fff06067892 */ /* 0x000fe2000f8ec03f */
[----:B------:R-:W-:Y:S01]  /*18b0*/  CS2R R88, SRZ ;  /* 0x0000000000587805 */ /* 0x000fe2000001ff00 */
[----:B------:R-:W-:Y:S01]  /*18c0*/  UMOV UR13, 0x80000020 ;  /* 0x80000020000d7882 */ /* 0x000fe20000000000 */
[----:B------:R-:W-:Y:S01]  /*18d0*/  UMOV UR15, 0x80000020 ;  /* 0x80000020000f7882 */ /* 0x000fe20000000000 */
[----:B------:R-:W-:Y:S01]  /*18e0*/  ULOP3.LUT UR6, UR6, 0x10000, URZ, 0xfc, !UPT ;  /* 0x0001000006067892 */ /* 0x000fe2000f8efc3f */
[----:B------:R-:W-:Y:S01]  /*18f0*/  CS2R R90, SRZ ;  /* 0x00000000005a7805 */ /* 0x000fe2000001ff00 */
[----:B------:R-:W-:Y:S01]  /*1900*/  UMOV UR12, UR8 ;  /* 0x00000008000c7c82 */ /* 0x000fe20008000000 */
[----:B------:R-:W-:Y:S01]  /*1910*/  CS2R R92, SRZ ;  /* 0x00000000005c7805 */ /* 0x000fe2000001ff00 */
[----:B------:R-:W-:Y:S01]  /*1920*/  ULEA UR7, UR5, UR6, 0x8 ;  /* 0x0000000605077291 */ /* 0x000fe2000f8e403f */
[----:B------:R-:W-:Y:S01]  /*1930*/  CS2R R94, SRZ ;  /* 0x00000000005e7805 */ /* 0x000fe2000001ff00 */
[----:B------:R-:W-:Y:S01]  /*1940*/  UIADD3 UR6, UR8, 0x200, URZ ;  /* 0x0000020008067890 */ /* 0x000fe2000fffe03f */
[----:B------:R-:W-:-:S02]  /*1950*/  CS2R R98, SRZ ;  /* 0x0000000000627805 */ /* 0x000fc4000001ff00 */
[----:B------:R-:W-:Y:S02]  /*1960*/  CS2R R96, SRZ ;  /* 0x0000000000607805 */ /* 0x000fe4000001ff00 */
[----:B------:R-:W-:Y:S02]  /*1970*/  CS2R R100, SRZ ;  /* 0x0000000000647805 */ /* 0x000fe4000001ff00 */
[----:B------:R-:W-:Y:S01]  /*1980*/  CS2R R102, SRZ ;  /* 0x0000000000667805 */ /* 0x000fe2000001ff00 */
[----:B------:R-:W-:Y:S01]  /*1990*/  UMOV UR14, UR7 ;  /* 0x00000007000e7c82 */ /* 0x000fe20008000000 */
[----:B------:R-:W-:Y:S01]  /*19a0*/  CS2R R104, SRZ ;  /* 0x0000000000687805 */ /* 0x000fe2000001ff00 */
[----:B------:R-:W-:Y:S01]  /*19b0*/  QGMMA.64x64x32.F32.E4M3.E4M3 R56, gdesc[UR12], RZ, !UPT ;  /* 0x00e000000c3879f3 */ /* 0x000fe2000c7008ff */
[----:B------:R-:W-:Y:S01]  /*19c0*/  UMOV UR12, UR6 ;  /* 0x00000006000c7c82 */ /* 0x000fe20008000000 */
[----:B------:R-:W-:Y:S01]  /*19d0*/  UMOV UR13, 0x80000020 ;  /* 0x80000020000d7882 */ /* 0x000fe20000000000 */
[----:B------:R-:W-:Y:S01]  /*19e0*/  UMOV UR6, 0x2 ;  /* 0x0000000200067882 */ /* 0x000fe20000000000 */
[----:B------:R-:W-:Y:S01]  /*19f0*/  QGMMA.64x64x32.F32.E4M3.E4M3 R24, gdesc[UR12], RZ, !UPT ;  /* 0x00e000000c1879f3 */ /* 0x000fe2000c7008ff */
[----:B------:R-:W-:Y:S01]  /*1a00*/  UIADD3 UR14, UR7, 0x2, URZ ;  /* 0x00000002070e7890 */ /* 0x000fe2000fffe03f */
[----:B------:R-:W-:Y:S01]  /*1a10*/  CS2R R106, SRZ ;  /* 0x00000000006a7805 */ /* 0x000fe2000001ff00 */
[----:B------:R-:W-:Y:S01]  /*1a20*/  UIADD3 UR12, UR8, 0x2, URZ ;  /* 0x00000002080c7890 */ /* 0x000fe2000fffe03f */
[----:B------:R-:W-:Y:S01]  /*1a30*/  CS2R R110, SRZ ;  /* 0x00000000006e7805 */ /* 0x000fe2000001ff00 */
[----:B------:R-:W-:Y:S01]  /*1a40*/  ULDC UR7, c[0x0][0x50c] ;  /* 0x0001430000077ab9 */ /* 0x000fe20000000800 */
[----:B------:R-:W-:Y:S01]  /*1a50*/  UIADD3 UR8, UR8, 0x202, URZ ;  /* 0x0000020208087890 */ /* 0x000fe2000fffe03f */
[----:B------:R-:W-:Y:S01]  /*1a60*/  CS2R R108, SRZ ;  /* 0x00000000006c7805 */ /* 0x000fe2000001ff00 */
[----:B------:R-:W-:Y:S01]  /*1a70*/  UISETP.NE.AND UP0, UPT, UR7, 0x2, UPT ;  /* 0x000000020700788c */ /* 0x000fe2000bf05270 */
[----:B------:R-:W-:Y:S01]  /*1a80*/  CS2R R112, SRZ ;  /* 0x0000000000707805 */ /* 0x000fe2000001ff00 */
[----:B------:R-:W-:Y:S01]  /*1a90*/  UMOV UR13, 0x80000020 ;  /* 0x80000020000d7882 */ /* 0x000fe20000000000 */
[----:B------:R-:W-:Y:S01]  /*1aa0*/  UMOV UR15, 0x80000020 ;  /* 0x80000020000f7882 */ /* 0x000fe20000000000 */
[----:B------:R-:W-:Y:S01]  /*1ab0*/  USEL UR7, URZ, 0x1, UP0 ;  /* 0x000000013f077887 */ /* 0x000fe20008000000 */
[----:B------:R-:W-:-:S02]  /*1ac0*/  CS2R R114, SRZ ;  /* 0x0000000000727805 */ /* 0x000fc4000001ff00 */
[----:B------:R-:W-:Y:S02]  /*1ad0*/  CS2R R116, SRZ ;  /* 0x0000000000747805 */ /* 0x000fe4000001ff00 */
[----:B------:R-:W-:Y:S02]  /*1ae0*/  CS2R R118, SRZ ;  /* 0x0000000000767805 */ /* 0x000fe4000001ff00 */
[----:B------:R-:W-:Y:S02]  /*1af0*/  CS2R R120, SRZ ;  /* 0x0000000000787805 */ /* 0x000fe4000001ff00 */
[----:B------:R-:W-:Y:S02]  /*1b00*/  CS2R R122, SRZ ;  /* 0x00000000007a7805 */ /* 0x000fe4000001ff00 */
[----:B------:R-:W-:Y:S02]  /*1b10*/  ISETP.NE.AND P0, PT, RZ, UR7, PT ;  /* 0x00000007ff007c0c */ /* 0x000fe4000bf05270 */
        /* <DEDUP_REMOVED lines=10> */
[----:B------:R-:W-:Y:S02]  /*1bc0*/  IMAD.MOV.U32 R145, RZ, RZ, RZ ;  /* 0x000000ffff917224 */ /* 0x000fe400078e00ff */
[----:B------:R-:W-:Y:S01]  /*1bd0*/  IMAD.MOV.U32 R147, RZ, RZ, RZ ;  /* 0x000000ffff937224 */ /* 0x000fe200078e00ff */
[----:B------:R-:W-:Y:S01]  /*1be0*/  QGMMA.64x64x32.F32.E4M3.E4M3 R56, gdesc[UR12], R56 ;  /* 0x00e000000c3879f3 */ /* 0x000fe20008700838 */
[----:B------:R-:W-:Y:S01]  /*1bf0*/  UMOV UR12, UR8 ;  /* 0x00000008000c7c82 */ /* 0x000fe20008000000 */
[----:B------:R-:W-:-:S02]  /*1c00*/  UMOV UR13, 0x80000020 ;  /* 0x80000020000d7882 */ /* 0x000fc40000000000 */
[----:B------:R-:W-:Y:S01]  /*1c10*/  QGMMA.64x64x32.F32.E4M3.E4M3 R24, gdesc[UR12], R24, gsb0 ;  /* 0x00e000000c1879f3 */ /* 0x000fe20008000818 */
[----:B------:R-:W-:Y:S05]  /*1c20*/  @!P0 BRA `(.L_x_22) ;  /* 0x0000000400088947 */ /* 0x000fea0003800000 */
[----:B------:R-:W-:Y:S02]  /*1c30*/  WARPGROUP.DEPBAR.LE gsb0, 0x0 ;  /* 0x00008000000079c5 */ /* 0x000fe40000010000 */
[----:B------:R-:W-:-:S01]  /*1c40*/  FADD R147, RZ, R56 ;  /* 0x00000038ff937221 */ /* 0x000fc20000000000 */
[----:B------:R-:W-:Y:S01]  /*1c50*/  FADD R142, RZ, R57 ;  /* 0x00000039ff8e7221 */ /* 0x000fe20000000000 */
        /* <DEDUP_REMOVED lines=62> */
[----:B------:R-:W-:-:S06]  /*2040*/  UMOV UR6, URZ ;  /* 0x0000003f00067c82 */ /* 0x000fcc0008000000 */
.L_x_22:
[----:B------:R-:W-:-:S04]  /*2050*/  UIADD3 UR18, UR5, 0x1, URZ ;  /* 0x0000000105127890 */ /* 0x000fc8000fffe03f */
[----:B------:R-:W-:-:S04]  /*2060*/  UISETP.NE.AND UP0, UPT, UR18, 0x5, UPT ;  /* 0x000000051200788c */ /* 0x000fc8000bf05270 */
[----:B------:R-:W-:Y:S02]  /*2070*/  USEL UR8, URZ, 0x1, UP0 ;  /* 0x000000013f087887 */ /* 0x000fe40008000000 */
[----:B------:R-:W-:Y:S02]  /*2080*/  USEL UR18, UR18, URZ, UP0 ;  /* 0x0000003f12127287 */ /* 0x000fe40008000000 */
[----:B------:R-:W-:-:S06]  /*2090*/  ULOP3.LUT UR8, UR4, UR8, URZ, 0x3c, !UPT ;  /* 0x0000000804087292 */ /* 0x000fcc000f8e3c3f */
[----:B------:R-:W-:Y:S01]  /*20a0*/  IMAD.U32 R16, RZ, RZ, UR8 ;  /* 0x00000008ff107e24 */ /* 0x000fe2000f8e00ff */
[----:B------:R-:W-:-:S06]  /*20b0*/  UMOV UR8, 0x1 ;  /* 0x0000000100087882 */ /* 0x000fcc0000000000 */
.L_x_17:
[----:B------:R-:W-:-:S04]  /*20c0*/  UISETP.LT.AND UP0, UPT, UR9, 0x1, UPT ;  /* 0x000000010900788c */ /* 0x000fc8000bf01270 */
[----:B------:R-:W-:-:S04]  /*20d0*/  USEL UR12, UR9, 0x1, UP0 ;  /* 0x00000001090c7887 */ /* 0x000fc80008000000 */
[----:B------:R-:W-:-:S04]  /*20e0*/  UIADD3 UR12, UR9, -UR12, URZ ;  /* 0x8000000c090c7290 */ /* 0x000fc8000fffe03f */
[----:B------:R-:W-:-:S06]  /*20f0*/  UISETP.GE.AND UP0, UPT, UR12, 0x1, UPT ;  /* 0x000000010c00788c */ /* 0x000fcc000bf06270 */
[----:B------:R-:W-:-:S13]  /*2100*/  PLOP3.LUT P0, PT, PT, PT, UP0, 0x80, 0x0 ;  /* 0x000000000000781c */ /* 0x000fda0003f0f008 */
[----:B------:R-:W-:Y:S05]  /*2110*/  @!P0 BRA `(.L_x_23) ;  /* 0x0000000800308947 */ /* 0x000fea0003800000 */
[----:B01----:R-:W-:Y:S01]  /*2120*/  IMAD.U32 R12, RZ, RZ, UR12 ;  /* 0x0000000cff0c7e24 */ /* 0x003fe2000f8e00ff */
[----:B------:R-:W-:Y:S01]  /*2130*/  ULDC UR20, c[0x0][0x50c] ;  /* 0x0001430000147ab9 */ /* 0x000fe20000000800 */
[----:B------:R-:W-:-:S07]  /*2140*/  IMAD.U32 R13, RZ, RZ, UR5 ;  /* 0x00000005ff0d7e24 */ /* 0x000fce000f8e00ff */
.L_x_31:
[----:B------:R-:W-:-:S13]  /*2150*/  ISETP.NE.AND P1, PT, R144, 0x3, PT ;  /* 0x000000039000780c */ /* 0x000fda0003f25270 */
[----:B------:R-:W-:Y:S05]  /*2160*/  @!P1 BRA `(.L_x_24) ;  /* 0x0000000000049947 */ /* 0x000fea0003800000 */
[----:B------:R-:W-:Y:S01]  /*2170*/  BPT.TRAP 0x1 ;  /* 0x000000040000795c */ /* 0x000fe20000300000 */
.L_x_24:
[----:B------:R-:W0:Y:S01]  /*2180*/  S2UR UR12, SR_CgaCtaId ;  /* 0x00000000000c79c3 */ /* 0x000e220000008800 */
[----:B------:R-:W-:Y:S01]  /*2190*/  UMOV UR10, 0x400 ;  /* 0x00000400000a7882 */ /* 0x000fe20000000000 */
[----:B------:R-:W-:Y:S01]  /*21a0*/  SHF.L.U32 R14, R16, 0x1f, RZ ;  /* 0x0000001f100e7819 */ /* 0x000fe200000006ff */
[----:B0-----:R-:W-:-:S04]  /*21b0*/  ULEA UR10, UR12, UR10, 0x18 ;  /* 0x0000000a0c0a7291 */ /* 0x001fc8000f8ec03f */
[----:B------:R-:W-:-:S09]  /*21c0*/  ULEA UR12, UR18, UR10, 0x3 ;  /* 0x0000000a120c7291 */ /* 0x000fd2000f8e183f */
[----:B------:R0:W1:Y:S01]  /*21d0*/  SYNCS.PHASECHK.TRANS64.TRYWAIT P0, [UR12], R14 ;  /* 0x0000000eff0075a7 */ /* 0x000062000800014c */
[----:B------:R-:W-:Y:S05]  /*21e0*/  @!P1 BRA `(.L_x_25) ;  /* 0x0000000000049947 */ /* 0x000fea0003800000 */
[----:B------:R-:W-:Y:S01]  /*21f0*/  BPT.TRAP 0x1 ;  /* 0x000000040000795c */ /* 0x000fe20000300000 */
.L_x_25:
[----:B-1----:R-:W-:Y:S05]  /*2200*/  @P0 BRA `(.L_x_26) ;  /* 0x0000000000080947 */ /* 0x002fea0003800000 */
[----:B------:R-:W1:Y:S02]  /*2210*/  SYNCS.PHASECHK.TRANS64.TRYWAIT P0, [UR12], R14 ;  /* 0x0000000eff0075a7 */ /* 0x000e64000800014c */
[----:B-1----:R-:W-:Y:S05]  /*2220*/  @!P0 BRA `(.L_x_27) ;  /* 0x00000074005c8947 */ /* 0x002fea0003800000 */
.L_x_26:
[----:B------:R-:W-:Y:S01]  /*2230*/  UIADD3 UR12, UR10, 0x14100, URZ ;  /* 0x000141000a0c7890 */ /* 0x000fe2000fffe03f */
[----:B------:R-:W-:Y:S01]  /*2240*/  WARPGROUP.ARRIVE ;  /* 0x00000000000079c5 */ /* 0x000fe20000000000 */
[----:B------:R-:W-:Y:S02]  /*2250*/  UISETP.NE.AND UP0, UPT, UR7, URZ, UPT ;  /* 0x0000003f0700728c */ /* 0x000fe4000bf05270 */
[----:B------:R-:W-:Y:S02]  /*2260*/  USHF.R.U32.HI UR12, URZ, 0x4, UR12 ;  /* 0x000000043f0c7899 */ /* 0x000fe4000801160c */
[----:B------:R-:W-:Y:S02]  /*2270*/  USEL UR8, UR8, URZ, !UP0 ;  /* 0x0000003f08087287 */ /* 0x000fe4000c000000 */
[----:B------:R-:W-:Y:S02]  /*2280*/  ULOP3.LUT UR12, UR12, 0x3fff, URZ, 0xc0, !UPT ;  /* 0x00003fff0c0c7892 */ /* 0x000fe4000f8ec03f */
[----:B------:R-:W-:-:S02]  /*2290*/  ULOP3.LUT UR7, UR11, 0x10000, URZ, 0xfc, !UPT ;  /* 0x000100000b077892 */ /* 0x000fc4000f8efc3f */
[----:B------:R-:W-:Y:S02]  /*22a0*/  ULOP3.LUT UR12, UR12, 0x10000, URZ, 0xfc, !UPT ;  /* 0x000100000c0c7892 */ /* 0x000fe4000f8efc3f */
[----:B------:R-:W-:Y:S02]  /*22b0*/  UISETP.NE.U32.AND UP0, UPT, UR8, URZ, UPT ;  /* 0x0000003f0800728c */ /* 0x000fe4000bf05070 */
[----:B------:R-:W-:Y:S02]  /*22c0*/  ULEA UR8, UR18, UR7, 0xa ;  /* 0x0000000712087291 */ /* 0x000fe4000f8e503f */
[----:B------:R-:W-:Y:S02]  /*22d0*/  ULEA UR7, UR18, UR12, 0x8 ;  /* 0x0000000c12077291 */ /* 0x000fe4000f8e403f */
[----:B------:R-:W-:Y:S01]  /*22e0*/  UIADD3 UR19, UR8, 0x200, URZ ;  /* 0x0000020008137890 */ /* 0x000fe2000fffe03f */
[----:B------:R-:W-:Y:S02]  /*22f0*/  UMOV UR13, 0x80000020 ;  /* 0x80000020000d7882 */ /* 0x000fe40000000000 */
[----:B------:R-:W-:Y:S01]  /*2300*/  UMOV UR12, UR8 ;  /* 0x00000008000c7c82 */ /* 0x000fe20008000000 */
[----:B------:R-:W-:Y:S01]  /*2310*/  UMOV UR15, 0x80000020 ;  /* 0x80000020000f7882 */ /* 0x000fe20000000000 */
[----:B------:R-:W-:Y:S01]  /*2320*/  UMOV UR14, UR7 ;  /* 0x00000007000e7c82 */ /* 0x000fe20008000000 */
[----:B------:R-:W-:Y:S01]  /*2330*/  UIADD3 UR6, UR6, 0x2, URZ ;  /* 0x0000000206067890 */ /* 0x000fe2000fffe03f */
[----:B------:R-:W-:Y:S01]  /*2340*/  QGMMA.64x64x32.F32.E4M3.E4M3 R56, gdesc[UR12], R56, UP0 ;  /* 0x00e000000c3879f3 */ /* 0x000fe2000bf00838 */
[----:B------:R-:W-:Y:S01]  /*2350*/  UMOV UR12, UR19 ;  /* 0x00000013000c7c82 */ /* 0x000fe20008000000 */
[----:B------:R-:W-:-:S02]  /*2360*/  UMOV UR13, 0x80000020 ;  /* 0x80000020000d7882 */ /* 0x000fc40000000000 */
[----:B------:R-:W-:Y:S01]  /*2370*/  QGMMA.64x64x32.F32.E4M3.E4M3 R24, gdesc[UR12], R24, UP0 ;  /* 0x00e000000c1879f3 */ /* 0x000fe2000bf00818 */
[----:B------:R-:W-:Y:S02]  /*2380*/  UIADD3 UR12, UR8, 0x2, URZ ;  /* 0x00000002080c7890 */ /* 0x000fe4000fffe03f */
[----:B------:R-:W-:Y:S02]  /*2390*/  UIADD3 UR14, UR7, 0x2, URZ ;  /* 0x00000002070e7890 */ /* 0x000fe4000fffe03f */
[----:B------:R-:W-:Y:S01]  /*23a0*/  UIADD3 UR8, UR8, 0x202, URZ ;  /* 0x0000020208087890 */ /* 0x000fe2000fffe03f */
[----:B------:R-:W-:Y:S01]  /*23b0*/  UMOV UR13, 0x80000020 ;  /* 0x80000020000d7882 */ /* 0x000fe20000000000 */
[----:B------:R-:W-:Y:S01]  /*23c0*/  UMOV UR15, 0x80000020 ;  /* 0x80000020000f7882 */ /* 0x000fe20000000000 */
[----:B------:R-:W-:-:S04]  /*23d0*/  UISETP.NE.AND UP0, UPT, UR6, UR20, UPT ;  /* 0x000000140600728c */ /* 0x000fc8000bf05270 */
[----:B------:R-:W-:-:S06]  /*23e0*/  USEL UR7, URZ, 0x1, UP0 ;  /* 0x000000013f077887 */ /* 0x000fcc0008000000 */
[----:B------:R-:W-:Y:S01]  /*23f0*/  ISETP.NE.AND P0, PT, RZ, UR7, PT ;  /* 0x00000007ff007c0c */ /* 0x000fe2000bf05270 */
[----:B------:R-:W-:Y:S01]  /*2400*/  QGMMA.64x64x32.F32.E4M3.E4M3 R56, gdesc[UR12], R56 ;  /* 0x00e000000c3879f3 */ /* 0x000fe20008700838 */
[----:B------:R-:W-:Y:S01]  /*2410*/  UMOV UR12, UR8 ;  /* 0x00000008000c7c82 */ /* 0x000fe20008000000 */
[----:B------:R-:W-:Y:S02]  /*2420*/  UMOV UR13, 0x80000020 ;  /* 0x80000020000d7882 */ /* 0x000fe40000000000 */
[----:B------:R-:W-:Y:S03]  /*2430*/  QGMMA.64x64x32.F32.E4M3.E4M3 R24, gdesc[UR12], R24, gsb0 ;  /* 0x00e000000c1879f3 */ /* 0x000fe60008000818 */
[----:B------:R-:W-:-:S05]  /*2440*/  WARPGROUP.DEPBAR.LE gsb0, 0x1 ;  /* 0x00008000000079c5 */ /* 0x000fca0000010100 */
[----:B------:R-:W-:Y:S05]  /*2450*/  @!P0 BRA `(.L_x_28) ;  /* 0x0000000400088947 */ /* 0x000fea0003800000 */
[----:B------:R-:W-:Y:S02]  /*2460*/  WARPGROUP.DEPBAR.LE gsb0, 0x0 ;  /* 0x00008000000079c5 */ /* 0x000fe40000010000 */
[----:B------:R-:W-:-:S01]  /*2470*/  FADD R147, R56, R147 ;  /* 0x0000009338937221 */ /* 0x000fc20000000000 */
[----:B------:R-:W-:Y:S01]  /*2480*/  FADD R142, R57, R142 ;  /* 0x0000008e398e7221 */ /* 0x000fe20000000000 */
        /* <DEDUP_REMOVED lines=62> */
[----:B------:R-:W-:-:S06]  /*2870*/  UMOV UR6, URZ ;  /* 0x0000003f00067c82 */ /* 0x000fcc0008000000 */
.L_x_28:
[----:B------:R-:W-:Y:S05]  /*2880*/  @!P1 BRA `(.L_x_29) ;  /* 0x0000000000049947 */ /* 0x000fea0003800000 */
[----:B------:R-:W-:Y:S01]  /*2890*/  BPT.TRAP 0x1 ;  /* 0x000000040000795c */ /* 0x000fe20000300000 */
.L_x_29:
[----:B------:R-:W-:-:S13]  /*28a0*/  ISETP.NE.AND P0, PT, R6, RZ, PT ;  /* 0x000000ff0600720c */ /* 0x000fda0003f05270 */
[----:B01----:R-:W-:-:S05]  /*28b0*/  @P0 LEA R14, R13, UR10, 0x3 ;  /* 0x0000000a0d0e0c11 */ /* 0x003fca000f8e18ff */
[----:B------:R-:W-:-:S05]  /*28c0*/  @P0 VIADD R14, R14, 0x28 ;  /* 0x000000280e0e0836 */ /* 0x000fca0000000000 */
[----:B------:R-:W-:-:S04]  /*28d0*/  @P0 PRMT R14, R5, 0x654, R14 ;  /* 0x00000654050e0816 */ /* 0x000fc8000000000e */
[----:B------:R0:W-:Y:S01]  /*28e0*/  @P0 SYNCS.ARRIVE.TRANS64.RED.A1T0 RZ, [R14+URZ], RZ ;  /* 0x000000ff0eff09a7 */ /* 0x0001e2000810043f */
[----:B------:R-:W-:-:S13]  /*28f0*/  ISETP.GT.U32.AND P0, PT, R4, 0x1, PT ;  /* 0x000000010400780c */ /* 0x000fda0003f04070 */
[----:B0-----:R-:W-:Y:S05]  /*2900*/  @P0 BRA `(.L_x_30) ;  /* 0x0000000000040947 */ /* 0x001fea0003800000 */
[----:B------:R-:W-:Y:S01]  /*2910*/  BPT.TRAP 0x1 ;  /* 0x000000040000795c */ /* 0x000fe20000300000 */
.L_x_30:
[----:B------:R-:W-:Y:S01]  /*2920*/  UIADD3 UR18, UR18, 0x1, URZ ;  /* 0x0000000112127890 */ /* 0x000fe2000fffe03f */
[C---:B------:R-:W-:Y:S01]  /*2930*/  ISETP.GT.AND P1, PT, R12.reuse, 0x1, PT ;  /* 0x000000010c00780c */ /* 0x040fe20003f24270 */
[----:B------:R-:W-:Y:S02]  /*2940*/  VIADD R13, R13, 0x1 ;  /* 0x000000010d0d7836 */ /* 0x000fe40000000000 */
[----:B------:R-:W-:Y:S01]  /*2950*/  UISETP.NE.AND UP0, UPT, UR18, 0x5, UPT ;  /* 0x000000051200788c */ /* 0x000fe2000bf05270 */
[----:B------:R-:W-:Y:S02]  /*2960*/  VIADD R12, R12, 0xffffffff ;  /* 0xffffffff0c0c7836 */ /* 0x000fe40000000000 */
[C---:B------:R-:W-:Y:S01]  /*2970*/  ISETP.NE.AND P0, PT, R13.reuse, 0x5, PT ;  /* 0x000000050d00780c */ /* 0x040fe20003f05270 */
[----:B------:R-:W-:Y:S02]  /*2980*/  USEL UR8, URZ, 0x1, UP0 ;  /* 0x000000013f087887 */ /* 0x000fe40008000000 */
[----:B------:R-:W-:Y:S01]  /*2990*/  USEL UR18, UR18, URZ, UP0 ;  /* 0x0000003f12127287 */ /* 0x000fe20008000000 */
[----:B------:R-:W-:-:S03]  /*29a0*/  SEL R13, R13, RZ, P0 ;  /* 0x000000ff0d0d7207 */ /* 0x000fc60000000000 */
[----:B------:R-:W-:Y:S01]  /*29b0*/  LOP3.LUT R16, R16, UR8, RZ, 0x3c, !PT ;  /* 0x0000000810107c12 */ /* 0x000fe2000f8e3cff */
[----:B------:R-:W-:Y:S01]  /*29c0*/  UMOV UR8, 0x1 ;  /* 0x0000000100087882 */ /* 0x000fe20000000000 */
[----:B------:R-:W-:Y:S06]  /*29d0*/  @P1 BRA `(.L_x_31) ;  /* 0xfffffff400dc1947 */ /* 0x000fec000383ffff */
.L_x_23:
[----:B------:R-:W-:Y:S01]  /*29e0*/  UISETP.NE.AND UP0, UPT, UR6, URZ, UPT ;  /* 0x0000003f0600728c */ /* 0x000fe2000bf05270 */
[----:B01----:R-:W0:Y:S03]  /*29f0*/  LDC R12, c[0x0][0x28c] ;  /* 0x0000a300ff0c7b82 */ /* 0x003e260000000800 */
[----:B------:R-:W-:-:S06]  /*2a00*/  USEL UR6, URZ, 0x1, !UP0 ;  /* 0x000000013f067887 */ /* 0x000fcc000c000000 */
[----:B------:R-:W-:Y:S02]  /*2a10*/  ISETP.NE.AND P0, PT, RZ, UR6, PT ;  /* 0x00000006ff007c0c */ /* 0x000fe4000bf05270 */
[----:B0-----:R-:W-:-:S11]  /*2a20*/  ISETP.GE.AND P1, PT, R12, 0x1, PT ;  /* 0x000000010c00780c */ /* 0x001fd60003f26270 */
[----:B------:R-:W-:Y:S05]  /*2a30*/  @!P0 BRA `(.L_x_32) ;  /* 0x0000000400048947 */ /* 0x000fea0003800000 */
[----:B------:R-:W-:Y:S02]  /*2a40*/  WARPGROUP.DEPBAR.LE gsb0, 0x0 ;  /* 0x00008000000079c5 */ /* 0x000fe40000010000 */
[----:B------:R-:W-:Y:S01]  /*2a50*/  FADD R147, R56, R147 ;  /* 0x0000009338937221 */ /* 0x000fe20000000000 */
        /* <DEDUP_REMOVED lines=62> */
[----:B------:R-:W-:-:S07]  /*2e40*/  FADD R20, R20, R55 ;  /* 0x0000003714147221 */ /* 0x000fce0000000000 */
.L_x_32:
[----:B------:R-:W-:Y:S02]  /*2e50*/  WARPGROUP.DEPBAR.LE gsb0, 0x0 ;  /* 0x00008000000079c5 */ /* 0x000fe40000010000 */
[----:B------:R-:W-:Y:S05]  /*2e60*/  @!P1 BRA `(.L_x_33) ;  /* 0x0000000000549947 */ /* 0x000fea0003800000 */
[----:B------:R-:W-:-:S13]  /*2e70*/  ISETP.NE.AND P0, PT, R144, 0x3, PT ;  /* 0x000000039000780c */ /* 0x000fda0003f05270 */
[----:B------:R-:W-:Y:S05]  /*2e80*/  @!P0 BRA `(.L_x_34) ;  /* 0x0000000000048947 */ /* 0x000fea0003800000 */
[----:B------:R-:W-:Y:S01]  /*2e90*/  BPT.TRAP 0x1 ;  /* 0x000000040000795c */ /* 0x000fe20000300000 */
.L_x_34:
[----:B------:R-:W-:Y:S01]  /*2ea0*/  ISETP.NE.AND P0, PT, R6, RZ, PT ;  /* 0x000000ff0600720c */ /* 0x000fe20003f05270 */
[----:B------:R-:W-:Y:S01]  /*2eb0*/  BSSY B0, `(.L_x_35) ;  /* 0x000000e000007945 */ /* 0x000fe20003800000 */
[----:B------:R-:W-:-:S11]  /*2ec0*/  ISETP.GT.U32.AND P1, PT, R4, 0x1, PT ;  /* 0x000000010400780c */ /* 0x000fd60003f24070 */
[----:B------:R-:W-:Y:S05]  /*2ed0*/  @!P0 BRA `(.L_x_36) ;  /* 0x00000000002c8947 */ /* 0x000fea0003800000 */
[----:B------:R-:W-:-:S04]  /*2ee0*/  UISETP.LT.AND UP0, UPT, UR9, 0x1, UPT ;  /* 0x000000010900788c */ /* 0x000fc8000bf01270 */
[----:B------:R-:W-:-:S04]  /*2ef0*/  USEL UR8, UR9, 0x1, UP0 ;  /* 0x0000000109087887 */ /* 0x000fc80008000000 */
[----:B------:R-:W-:-:S04]  /*2f00*/  UIADD3 UR8, UR5, UR9, -UR8 ;  /* 0x0000000905087290 */ /* 0x000fc8000fffe808 */
[----:B------:R-:W-:-:S04]  /*2f10*/  UIMAD.WIDE.U32 UR6, UR8, -0x33333333, URZ ;  /* 0xcccccccd080678a5 */ /* 0x000fc8000f8e003f */
[----:B------:R-:W-:-:S04]  /*2f20*/  USHF.R.U32.HI UR6, URZ, 0x2, UR7 ;  /* 0x000000023f067899 */ /* 0x000fc80008011607 */
[----:B------:R-:W-:-:S04]  /*2f30*/  UIMAD UR8, UR6, -0x5, UR8 ;  /* 0xfffffffb060878a4 */ /* 0x000fc8000f8e0208 */
[----:B------:R-:W-:-:S04]  /*2f40*/  ULEA UR8, UR8, UR10, 0x3 ;  /* 0x0000000a08087291 */ /* 0x000fc8000f8e183f */
[----:B------:R-:W-:-:S06]  /*2f50*/  UIADD3 UR8, UR8, 0x28, URZ ;  /* 0x0000002808087890 */ /* 0x000fcc000fffe03f */
[----:B------:R-:W-:-:S05]  /*2f60*/  IMAD.U32 R12, RZ, RZ, UR8 ;  /* 0x00000008ff0c7e24 */ /* 0x000fca000f8e00ff */
[----:B------:R-:W-:-:S04]  /*2f70*/  PRMT R12, R5, 0x654, R12 ;  /* 0x00000654050c7816 */ /* 0x000fc8000000000c */
[----:B------:R0:W-:Y:S03]  /*2f80*/  SYNCS.ARRIVE.TRANS64.RED.A1T0 RZ, [R12+URZ], RZ ;  /* 0x000000ff0cff79a7 */ /* 0x0001e6000810043f */
.L_x_36:
[----:B------:R-:W-:Y:S05]  /*2f90*/  BSYNC B0 ;  /* 0x0000000000007941 */ /* 0x000fea0003800000 */
.L_x_35:
[----:B------:R-:W-:Y:S05]  /*2fa0*/  @P1 BRA `(.L_x_33) ;  /* 0x0000000000041947 */ /* 0x000fea0003800000 */
[----:B------:R-:W-:Y:S01]  /*2fb0*/  BPT.TRAP 0x1 ;  /* 0x000000040000795c */ /* 0x000fe20000300000 */
.L_x_33:
[----:B------:R-:W1:Y:S01]  /*2fc0*/  LDC R16, c[0x0][0x288] ;  /* 0x0000a200ff107b82 */ /* 0x000e620000000800 */
[----:B------:R-:W-:Y:S01]  /*2fd0*/  IMAD.SHL.U32 R33, R11, 0x40, RZ ;  /* 0x000000400b217824 */ /* 0x000fe200078e00ff */
[--C-:B0-----:R-:W-:Y:S01]  /*2fe0*/  SHF.R.U32.HI R12, RZ, 0x2, R0.reuse ;  /* 0x00000002ff0c7819 */ /* 0x101fe20000011600 */
[----:B------:R-:W-:Y:S01]  /*2ff0*/  UIADD3 UR5, UR9, UR5, URZ ;  /* 0x0000000509057290 */ /* 0x000fe2000fffe03f */
[----:B------:R-:W-:Y:S01]  /*3000*/  LOP3.LUT R14, R0, 0x60, RZ, 0xc0, !PT ;  /* 0x00000060000e7812 */ /* 0x000fe200078ec0ff */
[----:B------:R-:W-:Y:S01]  /*3010*/  IMAD.SHL.U32 R34, R10, 0x100, RZ ;  /* 0x000001000a227824 */ /* 0x000fe200078e00ff */
[----:B------:R-:W-:Y:S01]  /*3020*/  SHF.R.U32.HI R15, RZ, 0x7, R0 ;  /* 0x00000007ff0f7819 */ /* 0x000fe20000011600 */
[----:B------:R-:W-:Y:S01]  /*3030*/  UISETP.GT.U32.AND UP0, UPT, UR5, 0x4, UPT ;  /* 0x000000040500788c */ /* 0x000fe2000bf04070 */
[----:B------:R-:W-:Y:S01]  /*3040*/  LOP3.LUT R13, R12, 0x7, RZ, 0xc0, !PT ;  /* 0x000000070c0d7812 */ /* 0x000fe200078ec0ff */
[C---:B------:R-:W-:Y:S01]  /*3050*/  IMAD.SHL.U32 R26, R0.reuse, 0x2, RZ ;  /* 0x00000002001a7824 */ /* 0x040fe200078e00ff */
[----:B------:R-:W-:Y:S01]  /*3060*/  SHF.R.U32.HI R14, RZ, 0x1, R14 ;  /* 0x00000001ff0e7819 */ /* 0x000fe2000001160e */
[----:B------:R-:W-:Y:S01]  /*3070*/  ULDC UR12, c[0x0][0x284] ;  /* 0x0000a100000c7ab9 */ /* 0x000fe20000000800 */
[----:B------:R-:W-:Y:S01]  /*3080*/  LOP3.LUT R12, R15, 0x1, RZ, 0xc0, !PT ;  /* 0x000000010f0c7812 */ /* 0x000fe200078ec0ff */
[----:B------:R-:W-:Y:S01]  /*3090*/  UISETP.LT.U32.AND UP0, UPT, UR9, 0x5, UP0 ;  /* 0x000000050900788c */ /* 0x000fe20008701070 */
[----:B------:R-:W-:Y:S01]  /*30a0*/  IADD3 R17, RZ, -R14, -R13 ;  /* 0x8000000eff117210 */ /* 0x000fe20007ffe80d */
[----:B------:R-:W-:Y:S01]  /*30b0*/  UISETP.GE.U32.AND UP1, UPT, UR9, 0x5, UPT ;  /* 0x000000050900788c */ /* 0x000fe2000bf26070 */
[----:B------:R-:W-:Y:S01]  /*30c0*/  LOP3.LUT R15, R0, 0x3, RZ, 0xc0, !PT ;  /* 0x00000003000f7812 */ /* 0x000fe200078ec0ff */
[C---:B------:R-:W-:Y:S01]  /*30d0*/  IMAD.SHL.U32 R24, R12.reuse, 0x40, RZ ;  /* 0x000000400c187824 */ /* 0x040fe200078e00ff */
[----:B------:R-:W-:Y:S01]  /*30e0*/  SHF.R.S32.HI R29, RZ, 0x1f, R7 ;  /* 0x0000001fff1d7819 */ /* 0x000fe20000011407 */
[----:B------:R-:W-:Y:S01]  /*30f0*/  UIMAD.WIDE.U32 UR6, UR5, -0x33333333, URZ ;  /* 0xcccccccd050678a5 */ /* 0x000fe2000f8e003f */
[C---:B------:R-:W-:Y:S01]  /*3100*/  LOP3.LUT R26, R33.reuse, 0x6, R26, 0xf8, !PT ;  /* 0x00000006211a7812 */ /* 0x040fe200078ef81a */
[----:B------:R-:W-:Y:S01]  /*3110*/  USEL UR8, URZ, 0x1, !UP0 ;  /* 0x000000013f087887 */ /* 0x000fe2000c000000 */
[----:B------:R-:W-:Y:S01]  /*3120*/  IMAD R17, R12, -0x40, R17 ;  /* 0xffffffc00c117824 */ /* 0x000fe200078e0211 */
[----:B------:R-:W-:Y:S01]  /*3130*/  ULDC.64 UR10, c[0x0][0x5d0] ;  /* 0x00017400000a7ab9 */ /* 0x000fe20000000a00 */
[----:B-1----:R-:W-:Y:S01]  /*3140*/  ISETP.GE.AND P0, PT, R33, R16, PT ;  /* 0x000000102100720c */ /* 0x002fe20003f06270 */
[----:B------:R-:W-:Y:S01]  /*3150*/  IMAD R12, R15, -0x2, R16 ;  /* 0xfffffffe0f0c7824 */ /* 0x000fe200078e0210 */
[----:B------:R-:W-:Y:S01]  /*3160*/  SHF.R.S32.HI R27, RZ, 0x1f, R26 ;  /* 0x0000001fff1b7819 */ /* 0x000fe2000001141a */
[----:B------:R-:W-:Y:S01]  /*3170*/  IMAD R16, R29, UR10, RZ ;  /* 0x0000000a1d107c24 */ /* 0x000fe2000f8e02ff */
[----:B------:R-:W-:Y:S01]  /*3180*/  ISETP.GE.OR P0, PT, R34, UR12, P0 ;  /* 0x0000000c22007c0c */ /* 0x000fe20008706670 */
[----:B------:R-:W-:Y:S01]  /*3190*/  USHF.R.U32.HI UR6, URZ, 0x2, UR7 ;  /* 0x000000023f067899 */ /* 0x000fe20008011607 */
[----:B------:R-:W-:Y:S01]  /*31a0*/  LOP3.LUT R35, R24, 0x40, R13, 0xe2, !PT ;  /* 0x0000004018237812 */ /* 0x000fe200078ee20d */
[----:B------:R-:W-:Y:S01]  /*31b0*/  ULOP3.LUT UR4, UR4, UR8, URZ, 0x3c, !UPT ;  /* 0x0000000804047292 */ /* 0x000fe2000f8e3c3f */
[----:B------:R-:W-:Y:S01]  /*31c0*/  IMAD.WIDE R24, R10, 0x100, RZ ;  /* 0x000001000a187825 */ /* 0x000fe200078e02ff */
[----:B------:R-:W-:Y:S01]  /*31d0*/  UIMAD UR5, UR6, -0x5, UR5 ;  /* 0xfffffffb060578a4 */ /* 0x000fe2000f8e0205 */
[----:B------:R-:W-:Y:S01]  /*31e0*/  IADD3 R34, -R34, UR12, R17 ;  /* 0x0000000c22227c10 */ /* 0x000fe2000fffe111 */
[----:B------:R-:W-:Y:S01]  /*31f0*/  @UP1 ULOP3.LUT UR4, UR4, 0x1, UR6, 0x78, !UPT ;  /* 0x0000000104041892 */ /* 0x000fe2000f8e7806 */
[C---:B------:R-:W-:Y:S01]  /*3200*/  IMAD R13, R7.reuse, UR11, R16 ;  /* 0x0000000b070d7c24 */ /* 0x040fe2000f8e0210 */
[----:B------:R-:W-:Y:S01]  /*3210*/  LOP3.LUT R35, R24, R35, R14, 0xfe, !PT ;  /* 0x0000002318237212 */ /* 0x000fe200078efe0e */
[----:B------:R-:W-:-:S04]  /*3220*/  IMAD.WIDE.U32 R10, R7, UR10, R26 ;  /* 0x0000000a070a7c25 */ /* 0x000fc8000f8e001a */
[----:B------:R-:W-:Y:S02]  /*3230*/  IMAD.IADD R11, R11, 0x1, R13 ;  /* 0x000000010b0b7824 */ /* 0x000fe400078e020d */
[----:B------:R-:W-:Y:S02]  /*3240*/  IMAD.IADD R33, R12, 0x1, -R33 ;  /* 0x000000010c217824 */ /* 0x000fe400078e0a21 */
[----:B------:R-:W-:Y:S01]  /*3250*/  IMAD.MOV.U32 R32, RZ, RZ, -0x1 ;  /* 0xffffffffff207424 */ /* 0x000fe200078e00ff */
[----:B------:R-:W-:Y:S06]  /*3260*/  @P0 BRA `(.L_x_37) ;  /* 0x0000004800040947 */ /* 0x000fec0003800000 */
[----:B------:R-:W0:Y:S01]  /*3270*/  LDC.64 R30, c[0x0][0x5c8] ;  /* 0x00017200ff1e7b82 */ /* 0x000e220000000a00 */
[----:B------:R-:W-:Y:S01]  /*3280*/  ULDC.64 UR6, c[0x0][0x5c0] ;  /* 0x0001700000067ab9 */ /* 0x000fe20000000a00 */
[----:B------:R-:W-:Y:S01]  /*3290*/  BSSY B0, `(.L_x_37) ;  /* 0x000047e000007945 */ /* 0x000fe20003800000 */
[-C--:B0-----:R-:W-:Y:S02]  /*32a0*/  IMAD R12, R25, R30.reuse, RZ ;  /* 0x0000001e190c7224 */ /* 0x081fe400078e02ff */
[----:B------:R-:W-:-:S04]  /*32b0*/  IMAD.WIDE.U32 R10, R35, R30, R10 ;  /* 0x0000001e230a7225 */ /* 0x000fc800078e000a */
[----:B------:R-:W-:Y:S01]  /*32c0*/  IMAD R15, R35, R31, R12 ;  /* 0x0000001f230f7224 */ /* 0x000fe200078e020c */
[----:B------:R-:W-:Y:S01]  /*32d0*/  IADD3 R16, P4, R10, UR6, RZ ;  /* 0x000000060a107c10 */ /* 0x000fe2000ff9e0ff */
[C---:B------:R-:W-:Y:S01]  /*32e0*/  IMAD.SHL.U32 R13, R30.reuse, 0x80, RZ ;  /* 0x000000801e0d7824 */ /* 0x040fe200078e00ff */
[C---:B------:R-:W-:Y:S01]  /*32f0*/  LEA R28, P2, R30.reuse, R10, 0x3 ;  /* 0x0000000a1e1c7211 */ /* 0x040fe200078418ff */
[----:B------:R-:W-:Y:S01]  /*3300*/  IMAD.IADD R36, R11, 0x1, R15 ;  /* 0x000000010b247824 */ /* 0x000fe200078e020f */
[----:B------:R-:W-:Y:S02]  /*3310*/  SHF.L.U64.HI R11, R30, 0x7, R31 ;  /* 0x000000071e0b7819 */ /* 0x000fe4000001021f */
[----:B------:R-:W-:Y:S02]  /*3320*/  IADD3 R12, P1, P0, R10, UR6, R13 ;  /* 0x000000060a0c7c10 */ /* 0x000fe4000f83e00d */
[----:B------:R-:W-:Y:S02]  /*3330*/  IADD3.X R17, R36, UR7, RZ, P4, !PT ;  /* 0x0000000724117c10 */ /* 0x000fe4000a7fe4ff */
[----:B---3-5:R-:W-:-:S02]  /*3340*/  FSETP.NEU.AND P4, PT, R9, RZ, PT ;  /* 0x000000ff0900720b */ /* 0x028fc40003f8d000 */
[----:B------:R-:W-:Y:S02]  /*3350*/  LEA.HI.X R30, R30, R36, R31, 0x3, P2 ;  /* 0x000000241e1e7211 */ /* 0x000fe400010f1c1f */
[C---:B------:R-:W-:Y:S02]  /*3360*/  IADD3 R14, P2, R28.reuse, UR6, RZ ;  /* 0x000000061c0e7c10 */ /* 0x040fe4000ff5e0ff */
[----:B------:R-:W-:Y:S02]  /*3370*/  IADD3 R10, P5, P6, R28, UR6, R13 ;  /* 0x000000061c0a7c10 */ /* 0x000fe4000febe00d */
[--C-:B------:R-:W-:Y:S02]  /*3380*/  IADD3.X R13, R36, UR7, R11.reuse, P1, P0 ;  /* 0x00000007240d7c10 */ /* 0x100fe40008fe040b */
[C---:B------:R-:W-:Y:S02]  /*3390*/  IADD3.X R15, R30.reuse, UR7, RZ, P2, !PT ;  /* 0x000000071e0f7c10 */ /* 0x040fe400097fe4ff */
[----:B------:R-:W-:Y:S01]  /*33a0*/  IADD3.X R11, R30, UR7, R11, P5, P6 ;  /* 0x000000071e0b7c10 */ /* 0x000fe2000afec40b */
[----:B------:R-:W-:Y:S06]  /*33b0*/  @!P4 BRA `(.L_x_38) ;  /* 0x00000034009cc947 */ /* 0x000fec0003800000 */
[----:B------:R-:W-:Y:S01]  /*33c0*/  ULDC.64 UR6, c[0x0][0x5b8] ;  /* 0x00016e0000067ab9 */ /* 0x000fe20000000a00 */
[----:B------:R-:W-:Y:S01]  /*33d0*/  ISETP.GE.AND P0, PT, R34, 0x1, PT ;  /* 0x000000012200780c */ /* 0x000fe20003f06270 */
[----:B------:R-:W-:Y:S01]  /*33e0*/  IMAD R28, R29, UR6, RZ ;  /* 0x000000061d1c7c24 */ /* 0x000fe2000f8e02ff */
[----:B------:R-:W-:Y:S01]  /*33f0*/  ULDC.64 UR10, c[0x0][0x5a8] ;  /* 0x00016a00000a7ab9 */ /* 0x000fe20000000a00 */
[----:B------:R-:W-:Y:S01]  /*3400*/  IMAD.WIDE.U32 R26, R7, UR6, R26 ;  /* 0x00000006071a7c25 */ /* 0x000fe2000f8e001a */
[----:B------:R-:W-:Y:S01]  /*3410*/  ISETP.LT.OR P4, PT, R33, 0x1, !P0 ;  /* 0x000000012100780c */ /* 0x000fe20004781670 */
[----:B------:R-:W-:Y:S02]  /*3420*/  BSSY B1, `(.L_x_39) ;  /* 0x000000c000017945 */ /* 0x000fe40003800000 */
[----:B------:R-:W-:Y:S01]  /*3430*/  IMAD R7, R7, UR7, R28 ;  /* 0x0000000707077c24 */ /* 0x000fe2000f8e021c */
[----:B------:R-:W-:Y:S02]  /*3440*/  ULDC.64 UR6, c[0x0][0x5b0] ;  /* 0x00016c0000067ab9 */ /* 0x000fe40000000a00 */
[----:B------:R-:W-:-:S02]  /*3450*/  IMAD R30, R25, UR6, RZ ;  /* 0x00000006191e7c24 */ /* 0x000fc4000f8e02ff */
[----:B------:R-:W-:Y:S02]  /*3460*/  IMAD.IADD R27, R27, 0x1, R7 ;  /* 0x000000011b1b7824 */ /* 0x000fe400078e0207 */
[C---:B------:R-:W-:Y:S02]  /*3470*/  IMAD R7, R35.reuse, UR7, R30 ;  /* 0x0000000723077c24 */ /* 0x040fe4000f8e021e */
[----:B------:R-:W-:-:S03]  /*3480*/  IMAD.WIDE.U32 R28, R35, UR6, R26 ;  /* 0x00000006231c7c25 */ /* 0x000fc6000f8e001a */
[----:B------:R-:W-:-:S04]  /*3490*/  IADD3 R28, P1, R28, UR10, RZ ;  /* 0x0000000a1c1c7c10 */ /* 0x000fc8000ff3e0ff */
[--C-:B------:R-:W-:Y:S02]  /*34a0*/  IADD3.X R29, R29, UR11, R7.reuse, P1, !PT ;  /* 0x0000000b1d1d7c10 */ /* 0x100fe40008ffe407 */
[----:B------:R-:W-:Y:S01]  /*34b0*/  PRMT R7, RZ, 0x7610, R7 ;  /* 0x00007610ff077816 */ /* 0x000fe20000000007 */
[----:B------:R-:W-:Y:S06]  /*34c0*/  @P4 BRA `(.L_x_40) ;  /* 0x0000000000044947 */ /* 0x000fec0003800000 */
[----:B------:R0:W5:Y:S02]  /*34d0*/  LDG.E.U8 R7, desc[UR16][R28.64] ;  /* 0x000000101c077981 */ /* 0x000164000c1e1100 */
.L_x_40:
[----:B------:R-:W-:Y:S05]  /*34e0*/  BSYNC B1 ;  /* 0x0000000000017941 */ /* 0x000fea0003800000 */
.L_x_39:
[----:B-----5:R-:W-:Y:S01]  /*34f0*/  LOP3.LUT R7, R7, 0xff, RZ, 0xc0, !PT ;  /* 0x000000ff07077812 */ /* 0x020fe200078ec0ff */
[----:B------:R-:W-:Y:S01]  /*3500*/  BSSY B1, `(.L_x_41) ;  /* 0x000000b000017945 */ /* 0x000fe20003800000 */
[----:B------:R-:W-:Y:S02]  /*3510*/  ISETP.LT.OR P2, PT, R33, 0x2, !P0 ;  /* 0x000000022100780c */ /* 0x000fe40004741670 */
[----:B------:R-:W-:-:S05]  /*3520*/  F2FP.F16.E4M3.UNPACK_B R7, R7 ;  /* 0x00000007ff07723e */ /* 0x000fca00020006ff */
[----:B------:R-:W-:Y:S01]  /*3530*/  HADD2.F32 R30, -RZ, R7.H0_H0 ;  /* 0x20000007ff1e7230 */ /* 0x000fe20000004100 */
[----:B------:R-:W-:-:S04]  /*3540*/  PRMT R7, RZ, 0x7610, R7 ;  /* 0x00007610ff077816 */ /* 0x000fc80000000007 */
[----:B------:R-:W-:-:S04]  /*3550*/  FMUL R30, R30, R9 ;  /* 0x000000091e1e7220 */ /* 0x000fc80000400000 */
[----:B--2---:R-:W-:-:S05]  /*3560*/  FFMA R30, R147, R8, R30 ;  /* 0x00000008931e7223 */ /* 0x004fca000000001e */
[----:B------:R-:W-:-:S05]  /*3570*/  F2FP.SATFINITE.E4M3.F32.PACK_AB_MERGE_C R31, RZ, R30, RZ ;  /* 0x0000001eff1f723e */ /* 0x000fca00048070ff */
[----:B------:R1:W-:Y:S01]  /*3580*/  @!P4 STG.E.U8 desc[UR16][R16.64], R31 ;  /* 0x0000001f1000c986 */ /* 0x0003e2000c101110 */
[----:B------:R-:W-:Y:S05]  /*3590*/  @P2 BRA `(.L_x_42) ;  /* 0x0000000000042947 */ /* 0x000fea0003800000 */
[----:B------:R2:W5:Y:S02]  /*35a0*/  LDG.E.U8 R7, desc[UR16][R28.64+0x1] ;  /* 0x000001101c077981 */ /* 0x000564000c1e1100 */
.L_x_42:
[----:B------:R-:W-:Y:S05]  /*35b0*/  BSYNC B1 ;  /* 0x0000000000017941 */ /* 0x000fea0003800000 */
.L_x_41:
[----:B-----5:R-:W-:Y:S01]  /*35c0*/  LOP3.LUT R7, R7, 0xff, RZ, 0xc0, !PT ;  /* 0x000000ff07077812 */ /* 0x020fe200078ec0ff */
[----:B------:R-:W-:Y:S01]  /*35d0*/  BSSY B1, `(.L_x_43) ;  /* 0x0000013000017945 */ /* 0x000fe20003800000 */
[----:B------:R-:W-:Y:S02]  /*35e0*/  IADD3 R37, P1, R35, 0x8, RZ ;  /* 0x0000000823257810 */ /* 0x000fe40007f3e0ff */
[----:B------:R-:W-:-:S03]  /*35f0*/  F2FP.F16.E4M3.UNPACK_B R7, R7 ;  /* 0x00000007ff07723e */ /* 0x000fc600020006ff */
[----:B-1----:R-:W-:Y:S01]  /*3600*/  IMAD.X R31, RZ, RZ, R25, P1 ;  /* 0x000000ffff1f7224 */ /* 0x002fe200008e0619 */
[----:B------:R-:W-:Y:S01]  /*3610*/  ISETP.GE.AND P1, PT, R34, 0x9, PT ;  /* 0x000000092200780c */ /* 0x000fe20003f26270 */
[----:B------:R-:W-:Y:S02]  /*3620*/  HADD2.F32 R30, -RZ, R7.H0_H0 ;  /* 0x20000007ff1e7230 */ /* 0x000fe40000004100 */
[----:B------:R-:W-:Y:S01]  /*3630*/  IMAD R36, R31, UR6, RZ ;  /* 0x000000061f247c24 */ /* 0x000fe2000f8e02ff */
[----:B------:R-:W-:Y:S02]  /*3640*/  ISETP.LT.OR P5, PT, R33, 0x1, !P1 ;  /* 0x000000012100780c */ /* 0x000fe40004fa1670 */
[----:B------:R-:W-:Y:S01]  /*3650*/  FMUL R7, R30, R9 ;  /* 0x000000091e077220 */ /* 0x000fe20000400000 */
[----:B------:R-:W-:-:S04]  /*3660*/  IMAD.WIDE.U32 R30, R37, UR6, R26 ;  /* 0x00000006251e7c25 */ /* 0x000fc8000f8e001a */
[----:B------:R-:W-:Y:S01]  /*3670*/  FFMA R7, R142, R8, R7 ;  /* 0x000000088e077223 */ /* 0x000fe20000000007 */
[----:B------:R-:W-:Y:S01]  /*3680*/  IMAD R37, R37, UR7, R36 ;  /* 0x0000000725257c24 */ /* 0x000fe2000f8e0224 */
[----:B------:R-:W-:-:S03]  /*3690*/  IADD3 R30, P4, R30, UR10, RZ ;  /* 0x0000000a1e1e7c10 */ /* 0x000fc6000ff9e0ff */
[----:B------:R-:W-:Y:S02]  /*36a0*/  F2FP.SATFINITE.E4M3.F32.PACK_AB_MERGE_C R39, RZ, R7, RZ ;  /* 0x00000007ff27723e */ /* 0x000fe400048070ff */
[----:B------:R-:W-:Y:S02]  /*36b0*/  IADD3.X R31, R31, UR11, R37, P4, !PT ;  /* 0x0000000b1f1f7c10 */ /* 0x000fe4000a7fe425 */
[----:B------:R-:W-:Y:S01]  /*36c0*/  PRMT R7, RZ, 0x7610, R7 ;  /* 0x00007610ff077816 */ /* 0x000fe20000000007 */
[----:B------:R1:W-:Y:S01]  /*36d0*/  @!P2 STG.E.U8 desc[UR16][R16.64+0x1], R39 ;  /* 0x000001271000a986 */ /* 0x0003e2000c101110 */
[----:B------:R-:W-:Y:S05]  /*36e0*/  @P5 BRA `(.L_x_44) ;  /* 0x0000000000045947 */ /* 0x000fea0003800000 */
[----:B------:R3:W5:Y:S02]  /*36f0*/  LDG.E.U8 R7, desc[UR16][R30.64] ;  /* 0x000000101e077981 */ /* 0x000764000c1e1100 */
.L_x_44:
[----:B------:R-:W-:Y:S05]  /*3700*/  BSYNC B1 ;  /* 0x0000000000017941 */ /* 0x000fea0003800000 */
.L_x_43:
[----:B-----5:R-:W-:Y:S01]  /*3710*/  LOP3.LUT R7, R7, 0xff, RZ, 0xc0, !PT ;  /* 0x000000ff07077812 */ /* 0x020fe200078ec0ff */
[----:B------:R-:W-:Y:S01]  /*3720*/  BSSY B1, `(.L_x_45) ;  /* 0x000000b000017945 */ /* 0x000fe20003800000 */
[----:B------:R-:W-:Y:S02]  /*3730*/  ISETP.LT.OR P2, PT, R33, 0x2, !P1 ;  /* 0x000000022100780c */ /* 0x000fe40004f41670 */
[----:B------:R-:W-:-:S05]  /*3740*/  F2FP.F16.E4M3.UNPACK_B R7, R7 ;  /* 0x00000007ff07723e */ /* 0x000fca00020006ff */
[----:B------:R-:W-:Y:S01]  /*3750*/  HADD2.F32 R36, -RZ, R7.H0_H0 ;  /* 0x20000007ff247230 */ /* 0x000fe20000004100 */
[----:B------:R-:W-:-:S04]  /*3760*/  PRMT R7, RZ, 0x7610, R7 ;  /* 0x00007610ff077816 */ /* 0x000fc80000000007 */
[----:B------:R-:W-:-:S04]  /*3770*/  FMUL R36, R36, R9 ;  /* 0x0000000924247220 */ /* 0x000fc80000400000 */
[----:B------:R-:W-:-:S05]  /*3780*/  FFMA R36, R145, R8, R36 ;  /* 0x0000000891247223 */ /* 0x000fca0000000024 */
[----:B------:R-:W-:-:S05]  /*3790*/  F2FP.SATFINITE.E4M3.F32.PACK_AB_MERGE_C R37, RZ, R36, RZ ;  /* 0x00000024ff25723e */ /* 0x000fca00048070ff */
[----:B------:R4:W-:Y:S01]  /*37a0*/  @!P5 STG.E.U8 desc[UR16][R14.64], R37 ;  /* 0x000000250e00d986 */ /* 0x0009e2000c101110 */
[----:B------:R-:W-:Y:S05]  /*37b0*/  @P2 BRA `(.L_x_46) ;  /* 0x0000000000042947 */ /* 0x000fea0003800000 */
[----:B------:R0:W5:Y:S02]  /*37c0*/  LDG.E.U8 R7, desc[UR16][R30.64+0x1] ;  /* 0x000001101e077981 */ /* 0x000164000c1e1100 */
.L_x_46:
[----:B------:R-:W-:Y:S05]  /*37d0*/  BSYNC B1 ;  /* 0x0000000000017941 */ /* 0x000fea0003800000 */
.L_x_45:
[----:B-----5:R-:W-:Y:S01]  /*37e0*/  LOP3.LUT R7, R7, 0xff, RZ, 0xc0, !PT ;  /* 0x000000ff07077812 */ /* 0x020fe200078ec0ff */
[----:B------:R-:W-:Y:S01]  /*37f0*/  BSSY B1, `(.L_x_47) ;  /* 0x000000b000017945 */ /* 0x000fe20003800000 */
[----:B------:R-:W-:Y:S02]  /*3800*/  ISETP.LT.OR P4, PT, R33, 0x9, !P0 ;  /* 0x000000092100780c */ /* 0x000fe40004781670 */
[----:B------:R-:W-:-:S05]  /*3810*/  F2FP.F16.E4M3.UNPACK_B R7, R7 ;  /* 0x00000007ff07723e */ /* 0x000fca00020006ff */
[----:B------:R-:W-:-:S05]  /*3820*/  HADD2.F32 R36, -RZ, R7.H0_H0 ;  /* 0x20000007ff247230 */ /* 0x000fca0000004100 */
[----:B------:R-:W-:-:S04]  /*3830*/  FMUL R7, R36, R9 ;  /* 0x0000000924077220 */ /* 0x000fc80000400000 */
[----:B------:R-:W-:-:S05]  /*3840*/  FFMA R7, R140, R8, R7 ;  /* 0x000000088c077223 */ /* 0x000fca0000000007 */
[----:B----4-:R-:W-:Y:S02]  /*3850*/  F2FP.SATFINITE.E4M3.F32.PACK_AB_MERGE_C R37, RZ, R7, RZ ;  /* 0x00000007ff25723e */ /* 0x010fe400048070ff */
[----:B------:R-:W-:-:S03]  /*3860*/  PRMT R7, RZ, 0x7610, R7 ;  /* 0x00007610ff077816 */ /* 0x000fc60000000007 */
[----:B------:R4:W-:Y:S01]  /*3870*/  @!P2 STG.E.U8 desc[UR16][R14.64+0x1], R37 ;  /* 0x000001250e00a986 */ /* 0x0009e2000c101110 */
[----:B------:R-:W-:Y:S05]  /*3880*/  @P4 BRA `(.L_x_48) ;  /* 0x0000000000044947 */ /* 0x000fea0003800000 */
[----:B------:R0:W5:Y:S02]  /*3890*/  LDG.E.U8 R7, desc[UR16][R28.64+0x8] ;  /* 0x000008101c077981 */ /* 0x000164000c1e1100 */
.L_x_48:
[----:B------:R-:W-:Y:S05]  /*38a0*/  BSYNC B1 ;  /* 0x0000000000017941 */ /* 0x000fea0003800000 */
.L_x_47:
        /* <DEDUP_REMOVED lines=8> */
[----:B----4-:R-:W-:-:S05]  /*3930*/  F2FP.SATFINITE.E4M3.F32.PACK_AB_MERGE_C R37, RZ, R36, RZ ;  /* 0x00000024ff25723e */ /* 0x010fca00048070ff */
[----:B------:R4:W-:Y:S01]  /*3940*/  @!P4 STG.E.U8 desc[UR16][R16.64+0x8], R37 ;  /* 0x000008251000c986 */ /* 0x0009e2000c101110 */
[----:B------:R-:W-:Y:S05]  /*3950*/  @P2 BRA `(.L_x_50) ;  /* 0x0000000000042947 */ /* 0x000fea0003800000 */
[----:B------:R0:W5:Y:S02]  /*3960*/  LDG.E.U8 R7, desc[UR16][R28.64+0x9] ;  /* 0x000009101c077981 */ /* 0x000164000c1e1100 */
.L_x_50:
[----:B------:R-:W-:Y:S05]  /*3970*/  BSYNC B1 ;  /* 0x0000000000017941 */ /* 0x000fea0003800000 */
.L_x_49:
        /* <DEDUP_REMOVED lines=12> */
.L_x_52:
[----:B------:R-:W-:Y:S05]  /*3a40*/  BSYNC B1 ;  /* 0x0000000000017941 */ /* 0x000fea0003800000 */
.L_x_51:
        /* <DEDUP_REMOVED lines=12> */
.L_x_54:
[----:B------:R-:W-:Y:S05]  /*3b10*/  BSYNC B1 ;  /* 0x0000000000017941 */ /* 0x000fea0003800000 */
.L_x_53:
        /* <DEDUP_REMOVED lines=12> */
.L_x_56:
[----:B------:R-:W-:Y:S05]  /*3be0*/  BSYNC B1 ;  /* 0x0000000000017941 */ /* 0x000fea0003800000 */
.L_x_55:
        /* <DEDUP_REMOVED lines=12> */
.L_x_58:
[----:B------:R-:W-:Y:S05]  /*3cb0*/  BSYNC B1 ;  /* 0x0000000000017941 */ /* 0x000fea0003800000 */
.L_x_57:
        /* <DEDUP_REMOVED lines=12> */
.L_x_60:
[----:B------:R-:W-:Y:S05]  /*3d80*/  BSYNC B1 ;  /* 0x0000000000017941 */ /* 0x000fea0003800000 */
.L_x_59:
        /* <DEDUP_REMOVED lines=12> */
.L_x_62:
[----:B------:R-:W-:Y:S05]  /*3e50*/  BSYNC B1 ;  /* 0x0000000000017941 */ /* 0x000fea0003800000 */
.L_x_61:
        /* <DEDUP_REMOVED lines=12> */
.L_x_64:
[----:B------:R-:W-:Y:S05]  /*3f20*/  BSYNC B1 ;  /* 0x0000000000017941 */ /* 0x000fea0003800000 */
.L_x_63:
        /* <DEDUP_REMOVED lines=12> */
.L_x_66:
[----:B------:R-:W-:Y:S05]  /*3ff0*/  BSYNC B1 ;  /* 0x0000000000017941 */ /* 0x000fea0003800000 */
.L_x_65:
        /* <DEDUP_REMOVED lines=12> */
.L_x_68:
[----:B------:R-:W-:Y:S05]  /*40c0*/  BSYNC B1 ;  /* 0x0000000000017941 */ /* 0x000fea0003800000 */
.L_x_67:
        /* <DEDUP_REMOVED lines=12> */
.L_x_70:
[----:B------:R-:W-:Y:S05]  /*4190*/  BSYNC B1 ;  /* 0x0000000000017941 */ /* 0x000fea0003800000 */
.L_x_69:
        /* <DEDUP_REMOVED lines=12> */
.L_x_72:
[----:B------:R-:W-:Y:S05]  /*4260*/  BSYNC B1 ;  /* 0x0000000000017941 */ /* 0x000fea0003800000 */
.L_x_71:
        /* <DEDUP_REMOVED lines=12> */
.L_x_74:
[----:B------:R-:W-:Y:S05]  /*4330*/  BSYNC B1 ;  /* 0x0000000000017941 */ /* 0x000fea0003800000 */
.L_x_73:
        /* <DEDUP_REMOVED lines=12> */
.L_x_76:
[----:B------:R-:W-:Y:S05]  /*4400*/  BSYNC B1 ;  /* 0x0000000000017941 */ /* 0x000fea0003800000 */
.L_x_75:
        /* <DEDUP_REMOVED lines=12> */
.L_x_78:
[----:B------:R-:W-:Y:S05]  /*44d0*/  BSYNC B1 ;  /* 0x0000000000017941 */ /* 0x000fea0003800000 */
.L_x_77:
        /* <DEDUP_REMOVED lines=12> */
.L_x_80:
[----:B------:R-:W-:Y:S05]  /*45a0*/  BSYNC B1 ;  /* 0x0000000000017941 */ /* 0x000fea0003800000 */
.L_x_79:
        /* <DEDUP_REMOVED lines=12> */
.L_x_82:
[----:B------:R-:W-:Y:S05]  /*4670*/  BSYNC B1 ;  /* 0x0000000000017941 */ /* 0x000fea0003800000 */
.L_x_81:
        /* <DEDUP_REMOVED lines=12> */
.L_x_84:
[----:B------:R-:W-:Y:S05]  /*4740*/  BSYNC B1 ;  /* 0x0000000000017941 */ /* 0x000fea0003800000 */
.L_x_83:
        /* <DEDUP_REMOVED lines=12> */
.L_x_86:
[----:B------:R-:W-:Y:S05]  /*4810*/  BSYNC B1 ;  /* 0x0000000000017941 */ /* 0x000fea0003800000 */
.L_x_85:
        /* <DEDUP_REMOVED lines=12> */
.L_x_88:
[----:B------:R-:W-:Y:S05]  /*48e0*/  BSYNC B1 ;  /* 0x0000000000017941 */ /* 0x000fea0003800000 */
.L_x_87:
        /* <DEDUP_REMOVED lines=12> */
.L_x_90:
[----:B------:R-:W-:Y:S05]  /*49b0*/  BSYNC B1 ;  /* 0x0000000000017941 */ /* 0x000fea0003800000 */
.L_x_89:
        /* <DEDUP_REMOVED lines=12> */
.L_x_92:
[----:B------:R-:W-:Y:S05]  /*4a80*/  BSYNC B1 ;  /* 0x0000000000017941 */ /* 0x000fea0003800000 */
.L_x_91:
        /* <DEDUP_REMOVED lines=12> */
.L_x_94:
[----:B------:R-:W-:Y:S05]  /*4b50*/  BSYNC B1 ;  /* 0x0000000000017941 */ /* 0x000fea0003800000 */
.L_x_93:
        /* <DEDUP_REMOVED lines=12> */
.L_x_96:
[----:B------:R-:W-:Y:S05]  /*4c20*/  BSYNC B1 ;  /* 0x0000000000017941 */ /* 0x000fea0003800000 */
.L_x_95:
        /* <DEDUP_REMOVED lines=12> */
.L_x_98:
[----:B------:R-:W-:Y:S05]  /*4cf0*/  BSYNC B1 ;  /* 0x0000000000017941 */ /* 0x000fea0003800000 */
.L_x_97:
[----:B-----5:R-:W-:Y:S01]  /*4d00*/  LOP3.LUT R7, R7, 0xff, RZ, 0xc0, !PT ;  /* 0x000000ff07077812 */ /* 0x020fe200078ec0ff */
[----:B------:R-:W-:Y:S01]  /*4d10*/  BSSY B1, `(.L_x_99) ;  /* 0x000000b000017945 */ /* 0x000fe20003800000 */
[----:B------:R-:W-:Y:S02]  /*4d20*/  ISETP.LT.OR P2, PT, R33, 0x39, !P1 ;  /* 0x000000392100780c */ /* 0x000fe40004f41670 */
[----:B------:R-:W-:-:S05]  /*4d30*/  F2FP.F16.E4M3.UNPACK_B R7, R7 ;  /* 0x00000007ff07723e */ /* 0x000fca00020006ff */
[----:B0-2---:R-:W-:-:S05]  /*4d40*/  HADD2.F32 R28, -RZ, R7.H0_H0 ;  /* 0x20000007ff1c7230 */ /* 0x005fca0000004100 */
[----:B------:R-:W-:-:S04]  /*4d50*/  FMUL R7, R28, R9 ;  /* 0x000000091c077220 */ /* 0x000fc80000400000 */
[----:B------:R-:W-:-:S05]  /*4d60*/  FFMA R7, R114, R8, R7 ;  /* 0x0000000872077223 */ /* 0x000fca0000000007 */
[----:B------:R-:W-:Y:S02]  /*4d70*/  F2FP.SATFINITE.E4M3.F32.PACK_AB_MERGE_C R29, RZ, R7, RZ ;  /* 0x00000007ff1d723e */ /* 0x000fe400048070ff */
[----:B------:R-:W-:-:S03]  /*4d80*/  PRMT R7, RZ, 0x7610, R7 ;  /* 0x00007610ff077816 */ /* 0x000fc60000000007 */
[----:B------:R0:W-:Y:S01]  /*4d90*/  @!P0 STG.E.U8 desc[UR16][R16.64+0x39], R29 ;  /* 0x0000391d10008986 */ /* 0x0001e2000c101110 */
[----:B------:R-:W-:Y:S05]  /*4da0*/  @P2 BRA `(.L_x_100) ;  /* 0x0000000000042947 */ /* 0x000fea0003800000 */
[----:B------:R2:W5:Y:S02]  /*4db0*/  LDG.E.U8 R7, desc[UR16][R30.64+0x38] ;  /* 0x000038101e077981 */ /* 0x000564000c1e1100 */
.L_x_100:
[----:B------:R-:W-:Y:S05]  /*4dc0*/  BSYNC B1 ;  /* 0x0000000000017941 */ /* 0x000fea0003800000 */
.L_x_99:
[----:B-----5:R-:W-:Y:S01]  /*4dd0*/  LOP3.LUT R7, R7, 0xff, RZ, 0xc0, !PT ;  /* 0x000000ff07077812 */ /* 0x020fe200078ec0ff */
[----:B------:R-:W-:Y:S01]  /*4de0*/  BSSY B1, `(.L_x_101) ;  /* 0x000000b000017945 */ /* 0x000fe20003800000 */
[----:B------:R-:W-:Y:S02]  /*4df0*/  ISETP.LT.OR P1, PT, R33, 0x3a, !P1 ;  /* 0x0000003a2100780c */ /* 0x000fe40004f21670 */
[----:B------:R-:W-:-:S05]  /*4e00*/  F2FP.F16.E4M3.UNPACK_B R7, R7 ;  /* 0x00000007ff07723e */ /* 0x000fca00020006ff */
[----:B01--4-:R-:W-:Y:S01]  /*4e10*/  HADD2.F32 R16, -RZ, R7.H0_H0 ;  /* 0x20000007ff107230 */ /* 0x013fe20000004100 */
[----:B------:R-:W-:-:S04]  /*4e20*/  PRMT R7, RZ, 0x7610, R7 ;  /* 0x00007610ff077816 */ /* 0x000fc80000000007 */
[----:B------:R-:W-:-:S04]  /*4e30*/  FMUL R16, R16, R9 ;  /* 0x0000000910107220 */ /* 0x000fc80000400000 */
[----:B------:R-:W-:-:S05]  /*4e40*/  FFMA R16, R117, R8, R16 ;  /* 0x0000000875107223 */ /* 0x000fca0000000010 */
[----:B------:R-:W-:-:S05]  /*4e50*/  F2FP.SATFINITE.E4M3.F32.PACK_AB_MERGE_C R17, RZ, R16, RZ ;  /* 0x00000010ff11723e */ /* 0x000fca00048070ff */
[----:B------:R0:W-:Y:S01]  /*4e60*/  @!P2 STG.E.U8 desc[UR16][R14.64+0x38], R17 ;  /* 0x000038110e00a986 */ /* 0x0001e2000c101110 */
[----:B------:R-:W-:Y:S05]  /*4e70*/  @P1 BRA `(.L_x_102) ;  /* 0x0000000000041947 */ /* 0x000fea0003800000 */
[----:B------:R1:W5:Y:S02]  /*4e80*/  LDG.E.U8 R7, desc[UR16][R30.64+0x39] ;  /* 0x000039101e077981 */ /* 0x000364000c1e1100 */
.L_x_102:
[----:B------:R-:W-:Y:S05]  /*4e90*/  BSYNC B1 ;  /* 0x0000000000017941 */ /* 0x000fea0003800000 */
.L_x_101:
[----:B-----5:R-:W-:Y:S01]  /*4ea0*/  LOP3.LUT R7, R7, 0xff, RZ, 0xc0, !PT ;  /* 0x000000ff07077812 */ /* 0x020fe200078ec0ff */
[----:B------:R-:W-:Y:S01]  /*4eb0*/  BSSY B1, `(.L_x_103) ;  /* 0x0000013000017945 */ /* 0x000fe20003800000 */
[----:B------:R-:W-:Y:S02]  /*4ec0*/  IADD3 R29, P0, R35, 0x80, RZ ;  /* 0x00000080231d7810 */ /* 0x000fe40007f1e0ff */
[----:B------:R-:W-:-:S03]  /*4ed0*/  F2FP.F16.E4M3.UNPACK_B R7, R7 ;  /* 0x00000007ff07723e */ /* 0x000fc600020006ff */
[----:B0-----:R-:W-:Y:S01]  /*4ee0*/  IMAD.X R17, RZ, RZ, R25, P0 ;  /* 0x000000ffff117224 */ /* 0x001fe200000e0619 */
        /* <DEDUP_REMOVED lines=9> */
[----:B-123--:R-:W-:Y:S02]  /*4f80*/  F2FP.SATFINITE.E4M3.F32.PACK_AB_MERGE_C R31, RZ, R7, RZ ;  /* 0x00000007ff1f723e */ /* 0x00efe400048070ff */
[----:B------:R-:W-:Y:S02]  /*4f90*/  IADD3.X R17, R17, UR11, R29, P2, !PT ;  /* 0x0000000b11117c10 */ /* 0x000fe400097fe41d */
[----:B------:R-:W-:Y:S01]  /*4fa0*/  PRMT R7, RZ, 0x7610, R7 ;  /* 0x00007610ff077816 */ /* 0x000fe20000000007 */
[----:B------:R0:W-:Y:S01]  /*4fb0*/  @!P1 STG.E.U8 desc[UR16][R14.64+0x39], R31 ;  /* 0x0000391f0e009986 */ /* 0x0001e2000c101110 */
[----:B------:R-:W-:Y:S05]  /*4fc0*/  @P4 BRA `(.L_x_104) ;  /* 0x0000000000044947 */ /* 0x000fea0003800000 */
[----:B------:R1:W5:Y:S02]  /*4fd0*/  LDG.E.U8 R7, desc[UR16][R16.64] ;  /* 0x0000001010077981 */ /* 0x000364000c1e1100 */
.L_x_104:
[----:B------:R-:W-:Y:S05]  /*4fe0*/  BSYNC B1 ;  /* 0x0000000000017941 */ /* 0x000fea0003800000 */
.L_x_103:
[----:B-----5:R-:W-:Y:S01]  /*4ff0*/  LOP3.LUT R7, R7, 0xff, RZ, 0xc0, !PT ;  /* 0x000000ff07077812 */ /* 0x020fe200078ec0ff */
[----:B------:R-:W-:Y:S01]  /*5000*/  BSSY B1, `(.L_x_105) ;  /* 0x000000b000017945 */ /* 0x000fe20003800000 */
[----:B------:R-:W-:Y:S02]  /*5010*/  ISETP.LT.OR P2, PT, R33, 0x2, !P0 ;  /* 0x000000022100780c */ /* 0x000fe40004741670 */
[----:B------:R-:W-:-:S05]  /*5020*/  F2FP.F16.E4M3.UNPACK_B R7, R7 ;  /* 0x00000007ff07723e */ /* 0x000fca00020006ff */
[----:B0-----:R-:W-:Y:S01]  /*5030*/  HADD2.F32 R14, -RZ, R7.H0_H0 ;  /* 0x20000007ff0e7230 */ /* 0x001fe20000004100 */
[----:B------:R-:W-:-:S04]  /*5040*/  PRMT R7, RZ, 0x7610, R7 ;  /* 0x00007610ff077816 */ /* 0x000fc80000000007 */
[----:B------:R-:W-:-:S04]  /*5050*/  FMUL R14, R14, R9 ;  /* 0x000000090e0e7220 */ /* 0x000fc80000400000 */
[----:B------:R-:W-:-:S05]  /*5060*/  FFMA R14, R115, R8, R14 ;  /* 0x00000008730e7223 */ /* 0x000fca000000000e */
[----:B------:R-:W-:-:S05]  /*5070*/  F2FP.SATFINITE.E4M3.F32.PACK_AB_MERGE_C R15, RZ, R14, RZ ;  /* 0x0000000eff0f723e */ /* 0x000fca00048070ff */
[----:B------:R0:W-:Y:S01]  /*5080*/  @!P4 STG.E.U8 desc[UR16][R12.64], R15 ;  /* 0x0000000f0c00c986 */ /* 0x0001e2000c101110 */
[----:B------:R-:W-:Y:S05]  /*5090*/  @P2 BRA `(.L_x_106) ;  /* 0x0000000000042947 */ /* 0x000fea0003800000 */
[----:B------:R2:W5:Y:S02]  /*50a0*/  LDG.E.U8 R7, desc[UR16][R16.64+0x1] ;  /* 0x0000011010077981 */ /* 0x000564000c1e1100 */
.L_x_106:
[----:B------:R-:W-:Y:S05]  /*50b0*/  BSYNC B1 ;  /* 0x0000000000017941 */ /* 0x000fea0003800000 */
.L_x_105:
[----:B-----5:R-:W-:Y:S01]  /*50c0*/  LOP3.LUT R7, R7, 0xff, RZ, 0xc0, !PT ;  /* 0x000000ff07077812 */ /* 0x020fe200078ec0ff */
[----:B------:R-:W-:Y:S01]  /*50d0*/  BSSY B1, `(.L_x_107) ;  /* 0x0000013000017945 */ /* 0x000fe20003800000 */
[----:B------:R-:W-:Y:S02]  /*50e0*/  IADD3 R35, P1, R35, 0x88, RZ ;  /* 0x0000008823237810 */ /* 0x000fe40007f3e0ff */
[----:B------:R-:W-:-:S03]  /*50f0*/  F2FP.F16.E4M3.UNPACK_B R7, R7 ;  /* 0x00000007ff07723e */ /* 0x000fc600020006ff */
[----:B------:R-:W-:Y:S01]  /*5100*/  IMAD.X R24, RZ, RZ, R25, P1 ;  /* 0x000000ffff187224 */ /* 0x000fe200008e0619 */
[----:B------:R-:W-:Y:S01]  /*5110*/  ISETP.GE.AND P1, PT, R34, 0x89, PT ;  /* 0x000000892200780c */ /* 0x000fe20003f26270 */
[----:B------:R-:W-:Y:S02]  /*5120*/  HADD2.F32 R14, -RZ, R7.H0_H0 ;  /* 0x20000007ff0e7230 */ /* 0x000fe40000004100 */
[----:B------:R-:W-:Y:S01]  /*5130*/  IMAD R24, R24, UR6, RZ ;  /* 0x0000000618187c24 */ /* 0x000fe2000f8e02ff */
[----:B------:R-:W-:Y:S01]  /*5140*/  ISETP.LT.OR P5, PT, R33, 0x1, !P1 ;  /* 0x000000012100780c */ /* 0x000fe20004fa1670 */
[----:B------:R-:W-:-:S04]  /*5150*/  IMAD.WIDE.U32 R26, R35, UR6, R26 ;  /* 0x00000006231a7c25 */ /* 0x000fc8000f8e001a */
[----:B------:R-:W-:Y:S01]  /*5160*/  FMUL R7, R14, R9 ;  /* 0x000000090e077220 */ /* 0x000fe20000400000 */
[----:B------:R-:W-:-:S03]  /*5170*/  IMAD R35, R35, UR7, R24 ;  /* 0x0000000723237c24 */ /* 0x000fc6000f8e0218 */
[----:B------:R-:W-:Y:S01]  /*5180*/  FFMA R7, R110, R8, R7 ;  /* 0x000000086e077223 */ /* 0x000fe20000000007 */
[----:B------:R-:W-:-:S04]  /*5190*/  IADD3 R14, P4, R26, UR10, RZ ;  /* 0x0000000a1a0e7c10 */ /* 0x000fc8000ff9e0ff */
[----:B------:R-:W-:Y:S02]  /*51a0*/  F2FP.SATFINITE.E4M3.F32.PACK_AB_MERGE_C R25, RZ, R7, RZ ;  /* 0x00000007ff19723e */ /* 0x000fe400048070ff */
[----:B0-----:R-:W-:Y:S02]  /*51b0*/  IADD3.X R15, R27, UR11, R35, P4, !PT ;  /* 0x0000000b1b0f7c10 */ /* 0x001fe4000a7fe423 */
[----:B------:R-:W-:Y:S01]  /*51c0*/  PRMT R7, RZ, 0x7610, R7 ;  /* 0x00007610ff077816 */ /* 0x000fe20000000007 */
[----:B------:R0:W-:Y:S01]  /*51d0*/  @!P2 STG.E.U8 desc[UR16][R12.64+0x1], R25 ;  /* 0x000001190c00a986 */ /* 0x0001e2000c101110 */
[----:B------:R-:W-:Y:S05]  /*51e0*/  @P5 BRA `(.L_x_108) ;  /* 0x0000000000045947 */ /* 0x000fea0003800000 */
[----:B------:R3:W5:Y:S02]  /*51f0*/  LDG.E.U8 R7, desc[UR16][R14.64] ;  /* 0x000000100e077981 */ /* 0x000764000c1e1100 */
.L_x_108:
[----:B------:R-:W-:Y:S05]  /*5200*/  BSYNC B1 ;  /* 0x0000000000017941 */ /* 0x000fea0003800000 */
.L_x_107:
        /* <DEDUP_REMOVED lines=8> */
[----:B0-----:R-:W-:-:S05]  /*5290*/  F2FP.SATFINITE.E4M3.F32.PACK_AB_MERGE_C R25, RZ, R24, RZ ;  /* 0x00000018ff19723e */ /* 0x001fca00048070ff */
[----:B------:R0:W-:Y:S01]  /*52a0*/  @!P5 STG.E.U8 desc[UR16][R10.64], R25 ;  /* 0x000000190a00d986 */ /* 0x0001e2000c101110 */
[----:B------:R-:W-:Y:S05]  /*52b0*/  @P2 BRA `(.L_x_110) ;  /* 0x0000000000042947 */ /* 0x000fea0003800000 */
[----:B------:R4:W5:Y:S02]  /*52c0*/  LDG.E.U8 R7, desc[UR16][R14.64+0x1] ;  /* 0x000001100e077981 */ /* 0x000964000c1e1100 */
.L_x_110:
[----:B------:R-:W-:Y:S05]  /*52d0*/  BSYNC B1 ;  /* 0x0000000000017941 */ /* 0x000fea0003800000 */
.L_x_109:
[----:B-----5:R-:W-:Y:S01]  /*52e0*/  LOP3.LUT R7, R7, 0xff, RZ, 0xc0, !PT ;  /* 0x000000ff07077812 */ /* 0x020fe200078ec0ff */
[----:B------:R-:W-:Y:S01]  /*52f0*/  BSSY B1, `(.L_x_111) ;  /* 0x000000b000017945 */ /* 0x000fe20003800000 */
[----:B------:R-:W-:Y:S02]  /*5300*/  ISETP.LT.OR P4, PT, R33, 0x9, !P0 ;  /* 0x000000092100780c */ /* 0x000fe40004781670 */
[----:B------:R-:W-:-:S05]  /*5310*/  F2FP.F16.E4M3.UNPACK_B R7, R7 ;  /* 0x00000007ff07723e */ /* 0x000fca00020006ff */
[----:B------:R-:W-:-:S05]  /*5320*/  HADD2.F32 R24, -RZ, R7.H0_H0 ;  /* 0x20000007ff187230 */ /* 0x000fca0000004100 */
[----:B------:R-:W-:-:S04]  /*5330*/  FMUL R7, R24, R9 ;  /* 0x0000000918077220 */ /* 0x000fc80000400000 */
[----:B------:R-:W-:-:S05]  /*5340*/  FFMA R7, R108, R8, R7 ;  /* 0x000000086c077223 */ /* 0x000fca0000000007 */
[----:B0-----:R-:W-:Y:S02]  /*5350*/  F2FP.SATFINITE.E4M3.F32.PACK_AB_MERGE_C R25, RZ, R7, RZ ;  /* 0x00000007ff19723e */ /* 0x001fe400048070ff */
[----:B------:R-:W-:-:S03]  /*5360*/  PRMT R7, RZ, 0x7610, R7 ;  /* 0x00007610ff077816 */ /* 0x000fc60000000007 */
[----:B------:R0:W-:Y:S01]  /*5370*/  @!P2 STG.E.U8 desc[UR16][R10.64+0x1], R25 ;  /* 0x000001190a00a986 */ /* 0x0001e2000c101110 */
[----:B------:R-:W-:Y:S05]  /*5380*/  @P4 BRA `(.L_x_112) ;  /* 0x0000000000044947 */ /* 0x000fea0003800000 */
[----:B------:R0:W5:Y:S02]  /*5390*/  LDG.E.U8 R7, desc[UR16][R16.64+0x8] ;  /* 0x0000081010077981 */ /* 0x000164000c1e1100 */
.L_x_112:
[----:B------:R-:W-:Y:S05]  /*53a0*/  BSYNC B1 ;  /* 0x0000000000017941 */ /* 0x000fea0003800000 */
.L_x_111:
        /* <DEDUP_REMOVED lines=12> */
.L_x_114:
[----:B------:R-:W-:Y:S05]  /*5470*/  BSYNC B1 ;  /* 0x0000000000017941 */ /* 0x000fea0003800000 */
.L_x_113:
        /* <DEDUP_REMOVED lines=12> */
.L_x_116:
[----:B------:R-:W-:Y:S05]  /*5540*/  BSYNC B1 ;  /* 0x0000000000017941 */ /* 0x000fea0003800000 */
.L_x_115:
        /* <DEDUP_REMOVED lines=12> */
.L_x_118:
[----:B------:R-:W-:Y:S05]  /*5610*/  BSYNC B1 ;  /* 0x0000000000017941 */ /* 0x000fea0003800000 */
.L_x_117:
        /* <DEDUP_REMOVED lines=12> */
.L_x_120:
[----:B------:R-:W-:Y:S05]  /*56e0*/  BSYNC B1 ;  /* 0x0000000000017941 */ /* 0x000fea0003800000 */
.L_x_119:
        /* <DEDUP_REMOVED lines=12> */
.L_x_122:
[----:B------:R-:W-:Y:S05]  /*57b0*/  BSYNC B1 ;  /* 0x0000000000017941 */ /* 0x000fea0003800000 */
.L_x_121:
        /* <DEDUP_REMOVED lines=12> */
.L_x_124:
[----:B------:R-:W-:Y:S05]  /*5880*/  BSYNC B1 ;  /* 0x0000000000017941 */ /* 0x000fea0003800000 */
.L_x_123:
        /* <DEDUP_REMOVED lines=12> */
.L_x_126:
[----:B------:R-:W-:Y:S05]  /*5950*/  BSYNC B1 ;  /* 0x0000000000017941 */ /* 0x000fea0003800000 */
.L_x_125:
        /* <DEDUP_REMOVED lines=12> */
.L_x_128:
[----:B------:R-:W-:Y:S05]  /*5a20*/  BSYNC B1 ;  /* 0x0000000000017941 */ /* 0x000fea0003800000 */
.L_x_127:
        /* <DEDUP_REMOVED lines=12> */
.L_x_130:
[----:B------:R-:W-:Y:S05]  /*5af0*/  BSYNC B1 ;  /* 0x0000000000017941 */ /* 0x000fea0003800000 */
.L_x_129:
        /* <DEDUP_REMOVED lines=12> */
.L_x_132:
[----:B------:R-:W-:Y:S05]  /*5bc0*/  BSYNC B1 ;  /* 0x0000000000017941 */ /* 0x000fea0003800000 */
.L_x_131:
        /* <DEDUP_REMOVED lines=12> */
.L_x_134:
[----:B------:R-:W-:Y:S05]  /*5c90*/  BSYNC B1 ;  /* 0x0000000000017941 */ /* 0x000fea0003800000 */
.L_x_133:
        /* <DEDUP_REMOVED lines=12> */
.L_x_136:
[----:B------:R-:W-:Y:S05]  /*5d60*/  BSYNC B1 ;  /* 0x0000000000017941 */ /* 0x000fea0003800000 */
.L_x_135:
        /* <DEDUP_REMOVED lines=12> */
.L_x_138:
[----:B------:R-:W-:Y:S05]  /*5e30*/  BSYNC B1 ;  /* 0x0000000000017941 */ /* 0x000fea0003800000 */
.L_x_137:
        /* <DEDUP_REMOVED lines=12> */
.L_x_140:
[----:B------:R-:W-:Y:S05]  /*5f00*/  BSYNC B1 ;  /* 0x0000000000017941 */ /* 0x000fea0003800000 */
.L_x_139:
        /* <DEDUP_REMOVED lines=12> */
.L_x_142:
[----:B------:R-:W-:Y:S05]  /*5fd0*/  BSYNC B1 ;  /* 0x0000000000017941 */ /* 0x000fea0003800000 */
.L_x_141:
        /* <DEDUP_REMOVED lines=12> */
.L_x_144:
[----:B------:R-:W-:Y:S05]  /*60a0*/  BSYNC B1 ;  /* 0x0000000000017941 */ /* 0x000fea0003800000 */
.L_x_143:
        /* <DEDUP_REMOVED lines=12> */
.L_x_146:
[----:B------:R-:W-:Y:S05]  /*6170*/  BSYNC B1 ;  /* 0x0000000000017941 */ /* 0x000fea0003800000 */
.L_x_145:
        /* <DEDUP_REMOVED lines=12> */
.L_x_148:
[----:B------:R-:W-:Y:S05]  /*6240*/  BSYNC B1 ;  /* 0x0000000000017941 */ /* 0x000fea0003800000 */
.L_x_147:
        /* <DEDUP_REMOVED lines=12> */
.L_x_150:
[----:B------:R-:W-:Y:S05]  /*6310*/  BSYNC B1 ;  /* 0x0000000000017941 */ /* 0x000fea0003800000 */
.L_x_149:
        /* <DEDUP_REMOVED lines=12> */
.L_x_152:
[----:B------:R-:W-:Y:S05]  /*63e0*/  BSYNC B1 ;  /* 0x0000000000017941 */ /* 0x000fea0003800000 */
.L_x_151:
        /* <DEDUP_REMOVED lines=12> */
.L_x_154:
[----:B------:R-:W-:Y:S05]  /*64b0*/  BSYNC B1 ;  /* 0x0000000000017941 */ /* 0x000fea0003800000 */
.L_x_153:
        /* <DEDUP_REMOVED lines=12> */
.L_x_156:
[----:B------:R-:W-:Y:S05]  /*6580*/  BSYNC B1 ;  /* 0x0000000000017941 */ /* 0x000fea0003800000 */
.L_x_155:
        /* <DEDUP_REMOVED lines=12> */
.L_x_158:
[----:B------:R-:W-:Y:S05]  /*6650*/  BSYNC B1 ;  /* 0x0000000000017941 */ /* 0x000fea0003800000 */
.L_x_157:
        /* <DEDUP_REMOVED lines=12> */
.L_x_160:
[----:B------:R-:W-:Y:S05]  /*6720*/  BSYNC B1 ;  /* 0x0000000000017941 */ /* 0x000fea0003800000 */
.L_x_159:
        /* <DEDUP_REMOVED lines=12> */
.L_x_162:
[----:B------:R-:W-:Y:S05]  /*67f0*/  BSYNC B1 ;  /* 0x0000000000017941 */ /* 0x000fea0003800000 */
.L_x_161:
[----:B-----5:R-:W-:Y:S01]  /*6800*/  LOP3.LUT R7, R7, 0xff, RZ, 0xc0, !PT ;  /* 0x000000ff07077812 */ /* 0x020fe200078ec0ff */
[----:B------:R-:W-:Y:S01]  /*6810*/  BSSY B1, `(.L_x_163) ;  /* 0x000000b000017945 */ /* 0x000fe20003800000 */
[----:B------:R-:W-:Y:S02]  /*6820*/  ISETP.LT.OR P2, PT, R33, 0x39, !P1 ;  /* 0x000000392100780c */ /* 0x000fe40004f41670 */
[----:B------:R-:W-:-:S05]  /*6830*/  F2FP.F16.E4M3.UNPACK_B R7, R7 ;  /* 0x00000007ff07723e */ /* 0x000fca00020006ff */
[----:B012---:R-:W-:-:S05]  /*6840*/  HADD2.F32 R16, -RZ, R7.H0_H0 ;  /* 0x20000007ff107230 */ /* 0x007fca0000004100 */
[----:B------:R-:W-:-:S04]  /*6850*/  FMUL R7, R16, R9 ;  /* 0x0000000910077220 */ /* 0x000fc80000400000 */
[----:B------:R-:W-:-:S05]  /*6860*/  FFMA R7, R18, R8, R7 ;  /* 0x0000000812077223 */ /* 0x000fca0000000007 */
[----:B------:R-:W-:Y:S02]  /*6870*/  F2FP.SATFINITE.E4M3.F32.PACK_AB_MERGE_C R17, RZ, R7, RZ ;  /* 0x00000007ff11723e */ /* 0x000fe400048070ff */
[----:B------:R-:W-:-:S03]  /*6880*/  PRMT R7, RZ, 0x7610, R7 ;  /* 0x00007610ff077816 */ /* 0x000fc60000000007 */
[----:B------:R0:W-:Y:S01]  /*6890*/  @!P0 STG.E.U8 desc[UR16][R12.64+0x39], R17 ;  /* 0x000039110c008986 */ /* 0x0001e2000c101110 */
[----:B------:R-:W-:Y:S05]  /*68a0*/  @P2 BRA `(.L_x_164) ;  /* 0x0000000000042947 */ /* 0x000fea0003800000 */
[----:B------:R1:W5:Y:S02]  /*68b0*/  LDG.E.U8 R7, desc[UR16][R14.64+0x38] ;  /* 0x000038100e077981 */ /* 0x000364000c1e1100 */
.L_x_164:
[----:B------:R-:W-:Y:S05]  /*68c0*/  BSYNC B1 ;  /* 0x0000000000017941 */ /* 0x000fea0003800000 */
.L_x_163:
        /* <DEDUP_REMOVED lines=12> */
.L_x_166:
[----:B------:R-:W-:Y:S05]  /*6990*/  BSYNC B1 ;  /* 0x0000000000017941 */ /* 0x000fea0003800000 */
.L_x_165:
[----:B------:R-:W-:Y:S05]  /*69a0*/  @P1 BRA `(.L_x_167) ;  /* 0x0000001000301947 */ /* 0x000fea0003800000 */
[----:B-----5:R-:W-:-:S04]  /*69b0*/  LOP3.LUT R7, R7, 0xff, RZ, 0xc0, !PT ;  /* 0x000000ff07077812 */ /* 0x020fc800078ec0ff */
[----:B------:R-:W-:-:S05]  /*69c0*/  F2FP.F16.E4M3.UNPACK_B R7, R7 ;  /* 0x00000007ff07723e */ /* 0x000fca00020006ff */
[----:B------:R-:W-:-:S05]  /*69d0*/  HADD2.F32 R12, -RZ, R7.H0_H0 ;  /* 0x20000007ff0c7230 */ /* 0x000fca0000004100 */
[----:B------:R-:W-:-:S04]  /*69e0*/  FMUL R7, R12, R9 ;  /* 0x000000090c077220 */ /* 0x000fc80000400000 */
[----:B------:R-:W-:-:S05]  /*69f0*/  FFMA R7, R20, R8, R7 ;  /* 0x0000000814077223 */ /* 0x000fca0000000007 */
[----:B------:R-:W-:-:S05]  /*6a00*/  F2FP.SATFINITE.E4M3.F32.PACK_AB_MERGE_C R7, RZ, R7, RZ ;  /* 0x00000007ff07723e */ /* 0x000fca00048070ff */
[----:B------:R0:W-:Y:S01]  /*6a10*/  STG.E.U8 desc[UR16][R10.64+0x39], R7 ;  /* 0x000039070a007986 */ /* 0x0001e2000c101110 */
[----:B------:R-:W-:Y:S05]  /*6a20*/  BRA `(.L_x_167) ;  /* 0x0000001000107947 */ /* 0x000fea0003800000 */
.L_x_38:
[C---:B------:R-:W-:Y:S01]  /*6a30*/  ISETP.GE.AND P0, PT, R34.reuse, 0x1, PT ;  /* 0x000000012200780c */ /* 0x040fe20003f06270 */
[-C--:B--2---:R-:W-:Y:S01]  /*6a40*/  FMUL R147, R147, R8.reuse ;  /* 0x0000000893937220 */ /* 0x084fe20000400000 */
[----:B------:R-:W-:Y:S01]  /*6a50*/  ISETP.GE.AND P2, PT, R34, 0x9, PT ;  /* 0x000000092200780c */ /* 0x000fe20003f46270 */
[-C--:B------:R-:W-:Y:S01]  /*6a60*/  FMUL R142, R142, R8.reuse ;  /* 0x000000088e8e7220 */ /* 0x080fe20000400000 */
[----:B------:R-:W-:Y:S01]  /*6a70*/  ISETP.LT.OR P1, PT, R33, 0x1, !P0 ;  /* 0x000000012100780c */ /* 0x000fe20004721670 */
[-C--:B------:R-:W-:Y:S01]  /*6a80*/  FMUL R145, R145, R8.reuse ;  /* 0x0000000891917220 */ /* 0x080fe20000400000 */
[----:B------:R-:W-:Y:S01]  /*6a90*/  F2FP.SATFINITE.E4M3.F32.PACK_AB_MERGE_C R147, RZ, R147, RZ ;  /* 0x00000093ff93723e */ /* 0x000fe200048070ff */
[-C--:B------:R-:W-:Y:S01]  /*6aa0*/  FMUL R140, R140, R8.reuse ;  /* 0x000000088c8c7220 */ /* 0x080fe20000400000 */
[----:B------:R-:W-:Y:S01]  /*6ab0*/  ISETP.LT.OR P4, PT, R33, 0x2, !P0 ;  /* 0x000000022100780c */ /* 0x000fe20004781670 */
[-C--:B------:R-:W-:Y:S01]  /*6ac0*/  FMUL R143, R143, R8.reuse ;  /* 0x000000088f8f7220 */ /* 0x080fe20000400000 */
[C---:B------:R-:W-:Y:S01]  /*6ad0*/  ISETP.LT.OR P5, PT, R33.reuse, 0x1, !P2 ;  /* 0x000000012100780c */ /* 0x040fe200057a1670 */
[-C--:B------:R-:W-:Y:S01]  /*6ae0*/  FMUL R138, R138, R8.reuse ;  /* 0x000000088a8a7220 */ /* 0x080fe20000400000 */
[----:B------:R-:W-:Y:S01]  /*6af0*/  ISETP.LT.OR P6, PT, R33, 0x2, !P2 ;  /* 0x000000022100780c */ /* 0x000fe200057c1670 */
[----:B------:R-:W-:Y:S01]  /*6b00*/  FMUL R141, R141, R8 ;  /* 0x000000088d8d7220 */ /* 0x000fe20000400000 */
[----:B------:R-:W-:Y:S01]  /*6b10*/  F2FP.SATFINITE.E4M3.F32.PACK_AB_MERGE_C R7, RZ, R142, RZ ;  /* 0x0000008eff07723e */ /* 0x000fe200048070ff */
[-C--:B------:R-:W-:Y:S01]  /*6b20*/  FMUL R136, R136, R8.reuse ;  /* 0x0000000888887220 */ /* 0x080fe20000400000 */
[----:B------:R-:W-:Y:S01]  /*6b30*/  F2FP.SATFINITE.E4M3.F32.PACK_AB_MERGE_C R145, RZ, R145, RZ ;  /* 0x00000091ff91723e */ /* 0x000fe200048070ff */
[----:B------:R-:W-:Y:S01]  /*6b40*/  @!P1 STG.E.U8 desc[UR16][R16.64], R147 ;  /* 0x0000009310009986 */ /* 0x000fe2000c101110 */
[----:B------:R-:W-:Y:S01]  /*6b50*/  ISETP.LT.OR P1, PT, R33, 0x9, !P0 ;  /* 0x000000092100780c */ /* 0x000fe20004721670 */
[----:B------:R-:W-:Y:S01]  /*6b60*/  FMUL R139, R139, R8 ;  /* 0x000000088b8b7220 */ /* 0x000fe20000400000 */
[----:B------:R-:W-:Y:S01]  /*6b70*/  F2FP.SATFINITE.E4M3.F32.PACK_AB_MERGE_C R25, RZ, R140, RZ ;  /* 0x0000008cff19723e */ /* 0x000fe200048070ff */
[----:B------:R0:W-:Y:S01]  /*6b80*/  @!P4 STG.E.U8 desc[UR16][R16.64+0x1], R7 ;  /* 0x000001071000c986 */ /* 0x0001e2000c101110 */
[----:B------:R-:W-:Y:S01]  /*6b90*/  F2FP.SATFINITE.E4M3.F32.PACK_AB_MERGE_C R143, RZ, R143, RZ ;  /* 0x0000008fff8f723e */ /* 0x000fe200048070ff */
[-C--:B------:R-:W-:Y:S01]  /*6ba0*/  FMUL R134, R134, R8.reuse ;  /* 0x0000000886867220 */ /* 0x080fe20000400000 */
[C---:B------:R-:W-:Y:S01]  /*6bb0*/  ISETP.LT.OR P4, PT, R33.reuse, 0xa, !P0 ;  /* 0x0000000a2100780c */ /* 0x040fe20004781670 */
[----:B------:R-:W-:Y:S01]  /*6bc0*/  @!P5 STG.E.U8 desc[UR16][R14.64], R145 ;  /* 0x000000910e00d986 */ /* 0x000fe2000c101110 */
[----:B------:R-:W-:Y:S01]  /*6bd0*/  ISETP.LT.OR P5, PT, R33, 0x9, !P2 ;  /* 0x000000092100780c */ /* 0x000fe200057a1670 */
[-C--:B------:R-:W-:Y:S01]  /*6be0*/  FMUL R137, R137, R8.reuse ;  /* 0x0000000889897220 */ /* 0x080fe20000400000 */
[----:B------:R-:W-:Y:S01]  /*6bf0*/  F2FP.SATFINITE.E4M3.F32.PACK_AB_MERGE_C R141, RZ, R141, RZ ;  /* 0x0000008dff8d723e */ /* 0x000fe200048070ff */
[----:B------:R1:W-:Y:S01]  /*6c00*/  @!P6 STG.E.U8 desc[UR16][R14.64+0x1], R25 ;  /* 0x000001190e00e986 */ /* 0x0003e2000c101110 */
[C---:B------:R-:W-:Y:S01]  /*6c10*/  ISETP.LT.OR P6, PT, R33.reuse, 0xa, !P2 ;  /* 0x0000000a2100780c */ /* 0x040fe200057c1670 */
[-C--:B------:R-:W-:Y:S01]  /*6c20*/  FMUL R132, R132, R8.reuse ;  /* 0x0000000884847220 */ /* 0x080fe20000400000 */
[----:B------:R-:W-:Y:S01]  /*6c30*/  F2FP.SATFINITE.E4M3.F32.PACK_AB_MERGE_C R139, RZ, R139, RZ ;  /* 0x0000008bff8b723e */ /* 0x000fe200048070ff */
[----:B------:R-:W-:Y:S01]  /*6c40*/  @!P1 STG.E.U8 desc[UR16][R16.64+0x8], R143 ;  /* 0x0000088f10009986 */ /* 0x000fe2000c101110 */
[----:B------:R-:W-:Y:S01]  /*6c50*/  ISETP.LT.OR P1, PT, R33, 0x11, !P0 ;  /* 0x000000112100780c */ /* 0x000fe20004721670 */
[----:B------:R-:W-:Y:S01]  /*6c60*/  FMUL R135, R135, R8 ;  /* 0x0000000887877220 */ /* 0x000fe20000400000 */
[----:B0-----:R-:W-:Y:S01]  /*6c70*/  F2FP.SATFINITE.E4M3.F32.PACK_AB_MERGE_C R7, RZ, R138, RZ ;  /* 0x0000008aff07723e */ /* 0x001fe200048070ff */
[-C--:B------:R-:W-:Y:S01]  /*6c80*/  FMUL R130, R130, R8.reuse ;  /* 0x0000000882827220 */ /* 0x080fe20000400000 */
[----:B------:R-:W-:Y:S01]  /*6c90*/  F2FP.SATFINITE.E4M3.F32.PACK_AB_MERGE_C R137, RZ, R137, RZ ;  /* 0x00000089ff89723e */ /* 0x000fe200048070ff */
[----:B------:R-:W-:Y:S01]  /*6ca0*/  FMUL R133, R133, R8 ;  /* 0x0000000885857220 */ /* 0x000fe20000400000 */
[----:B------:R-:W-:Y:S01]  /*6cb0*/  F2FP.SATFINITE.E4M3.F32.PACK_AB_MERGE_C R135, RZ, R135, RZ ;  /* 0x00000087ff87723e */ /* 0x000fe200048070ff */
[----:B------:R0:W-:Y:S01]  /*6cc0*/  @!P4 STG.E.U8 desc[UR16][R16.64+0x9], R7 ;  /* 0x000009071000c986 */ /* 0x0001e2000c101110 */
[----:B-1----:R-:W-:Y:S01]  /*6cd0*/  F2FP.SATFINITE.E4M3.F32.PACK_AB_MERGE_C R25, RZ, R136, RZ ;  /* 0x00000088ff19723e */ /* 0x002fe200048070ff */
        /* <DEDUP_REMOVED lines=15> */
[-C--:B------:R-:W-:Y:S01]  /*6dd0*/  FMUL R127, R127, R8.reuse ;  /* 0x000000087f7f7220 */ /* 0x080fe20000400000 */
[----:B------:R-:W-:Y:S01]  /*6de0*/  FMUL R122, R122, R8 ;  /* 0x000000087a7a7220 */ /* 0x000fe20000400000 */
[----:B------:R-:W-:Y:S01]  /*6df0*/  F2FP.SATFINITE.E4M3.F32.PACK_AB_MERGE_C R129, RZ, R129, RZ ;  /* 0x00000081ff81723e */ /* 0x000fe200048070ff */
[----:B------:R0:W-:Y:S01]  /*6e00*/  @!P4 STG.E.U8 desc[UR16][R16.64+0x11], R7 ;  /* 0x000011071000c986 */ /* 0x0001e2000c101110 */
[----:B-1----:R-:W-:Y:S01]  /*6e10*/  F2FP.SATFINITE.E4M3.F32.PACK_AB_MERGE_C R25, RZ, R132, RZ ;  /* 0x00000084ff19723e */ /* 0x002fe200048070ff */
[-C--:B------:R-:W-:Y:S01]  /*6e20*/  FMUL R125, R125, R8.reuse ;  /* 0x000000087d7d7220 */ /* 0x080fe20000400000 */
[C---:B------:R-:W-:Y:S01]  /*6e30*/  ISETP.LT.OR P4, PT, R33.reuse, 0x1a, !P0 ;  /* 0x0000001a2100780c */ /* 0x040fe20004781670 */
[----:B------:R-:W-:Y:S01]  /*6e40*/  @!P5 STG.E.U8 desc[UR16][R14.64+0x10], R137 ;  /* 0x000010890e00d986 */ /* 0x000fe2000c101110 */
[C---:B------:R-:W-:Y:S01]  /*6e50*/  ISETP.LT.OR P5, PT, R33.reuse, 0x19, !P2 ;  /* 0x000000192100780c */ /* 0x040fe200057a1670 */
[-C--:B------:R-:W-:Y:S01]  /*6e60*/  FMUL R120, R120, R8.reuse ;  /* 0x0000000878787220 */ /* 0x080fe20000400000 */
[----:B------:R-:W-:Y:S01]  /*6e70*/  F2FP.SATFINITE.E4M3.F32.PACK_AB_MERGE_C R127, RZ, R127, RZ ;  /* 0x0000007fff7f723e */ /* 0x000fe200048070ff */
[----:B------:R1:W-:Y:S01]  /*6e80*/  @!P6 STG.E.U8 desc[UR16][R14.64+0x11], R25 ;  /* 0x000011190e00e986 */ /* 0x0003e2000c101110 */
[----:B------:R-:W-:Y:S01]  /*6e90*/  ISETP.LT.OR P6, PT, R33, 0x1a, !P2 ;  /* 0x0000001a2100780c */ /* 0x000fe200057c1670 */
        /* <DEDUP_REMOVED lines=8> */
[-C--:B------:R-:W-:Y:S01]  /*6f20*/  FMUL R116, R116, R8.reuse ;  /* 0x0000000874747220 */ /* 0x080fe20000400000 */
[----:B------:R-:W-:Y:S01]  /*6f30*/  FMUL R114, R114, R8 ;  /* 0x0000000872727220 */ /* 0x000fe20000400000 */
[----:B-1----:R-:W-:Y:S01]  /*6f40*/  F2FP.SATFINITE.E4M3.F32.PACK_AB_MERGE_C R25, RZ, R128, RZ ;  /* 0x00000080ff19723e */ /* 0x002fe200048070ff */
[----:B------:R0:W-:Y:S01]  /*6f50*/  @!P4 STG.E.U8 desc[UR16][R16.64+0x19], R7 ;  /* 0x000019071000c986 */ /* 0x0001e2000c101110 */
[----:B------:R-:W-:Y:S01]  /*6f60*/  ISETP.LT.OR P4, PT, R33, 0x22, !P0 ;  /* 0x000000222100780c */ /* 0x000fe20004781670 */
[-C--:B------:R-:W-:Y:S01]  /*6f70*/  FMUL R119, R119, R8.reuse ;  /* 0x0000000877777220 */ /* 0x080fe20000400000 */
[----:B------:R-:W-:Y:S01]  /*6f80*/  F2FP.SATFINITE.E4M3.F32.PACK_AB_MERGE_C R121, RZ, R121, RZ ;  /* 0x00000079ff79723e */ /* 0x000fe200048070ff */
[----:B------:R-:W-:Y:S01]  /*6f90*/  @!P5 STG.E.U8 desc[UR16][R14.64+0x18], R133 ;  /* 0x000018850e00d986 */ /* 0x000fe2000c101110 */
[----:B------:R-:W-:Y:S01]  /*6fa0*/  ISETP.LT.OR P5, PT, R33, 0x21, !P2 ;  /* 0x000000212100780c */ /* 0x000fe200057a1670 */
[----:B------:R-:W-:Y:S01]  /*6fb0*/  FMUL R117, R117, R8 ;  /* 0x0000000875757220 */ /* 0x000fe20000400000 */
[----:B------:R-:W-:Y:S01]  /*6fc0*/  F2FP.SATFINITE.E4M3.F32.PACK_AB_MERGE_C R27, RZ, R114, RZ ;  /* 0x00000072ff1b723e */ /* 0x000fe200048070ff */
[----:B------:R1:W-:Y:S01]  /*6fd0*/  @!P6 STG.E.U8 desc[UR16][R14.64+0x19], R25 ;  /* 0x000019190e00e986 */ /* 0x0003e2000c101110 */
[----:B------:R-:W-:Y:S01]  /*6fe0*/  ISETP.LT.OR P6, PT, R33, 0x22, !P2 ;  /* 0x000000222100780c */ /* 0x000fe200057c1670 */
[-C--:B------:R-:W-:Y:S01]  /*6ff0*/  FMUL R112, R112, R8.reuse ;  /* 0x0000000870707220 */ /* 0x080fe20000400000 */
[-C--:B------:R-:W-:Y:S01]  /*7000*/  FMUL R115, R115, R8.reuse ;  /* 0x0000000873737220 */ /* 0x080fe20000400000 */
        /* <DEDUP_REMOVED lines=39> */
[-C--:B------:R-:W-:Y:S01]  /*7280*/  FMUL R103, R103, R8.reuse ;  /* 0x0000000867677220 */ /* 0x080fe20000400000 */
[----:B------:R-:W-:Y:S01]  /*7290*/  @!P1 STG.E.U8 desc[UR16][R16.64+0x30], R123 ;  /* 0x0000307b10009986 */ /* 0x000fe2000c101110 */
[----:B------:R-:W-:Y:S01]  /*72a0*/  ISETP.LT.OR P1, PT, R33, 0x39, !P0 ;  /* 0x000000392100780c */ /* 0x000fe20004721670 */
[-C--:B------:R-:W-:Y:S01]  /*72b0*/  FMUL R101, R101, R8.reuse ;  /* 0x0000000865657220 */ /* 0x080fe20000400000 */
[----:B------:R-:W-:Y:S01]  /*72c0*/  ISETP.LT.OR P0, PT, R33, 0x3a, !P0 ;  /* 0x0000003a2100780c */ /* 0x000fe20004701670 */
[----:B------:R-:W-:Y:S01]  /*72d0*/  FMUL R96, R96, R8 ;  /* 0x0000000860607220 */ /* 0x000fe20000400000 */
[----:B0-----:R-:W-:Y:S01]  /*72e0*/  F2FP.SATFINITE.E4M3.F32.PACK_AB_MERGE_C R7, RZ, R118, RZ ;  /* 0x00000076ff07723e */ /* 0x001fe200048070ff */
[-C--:B------:R-:W-:Y:S01]  /*72f0*/  FMUL R94, R94, R8.reuse ;  /* 0x000000085e5e7220 */ /* 0x080fe20000400000 */
[----:B------:R-:W-:Y:S01]  /*7300*/  F2FP.SATFINITE.E4M3.F32.PACK_AB_MERGE_C R105, RZ, R105, RZ ;  /* 0x00000069ff69723e */ /* 0x000fe200048070ff */
[----:B------:R-:W-:Y:S01]  /*7310*/  FMUL R97, R97, R8 ;  /* 0x0000000861617220 */ /* 0x000fe20000400000 */
[----:B-1----:R-:W-:Y:S01]  /*7320*/  F2FP.SATFINITE.E4M3.F32.PACK_AB_MERGE_C R25, RZ, R116, RZ ;  /* 0x00000074ff19723e */ /* 0x002fe200048070ff */
[----:B------:R0:W-:Y:S01]  /*7330*/  @!P4 STG.E.U8 desc[UR16][R16.64+0x31], R7 ;  /* 0x000031071000c986 */ /* 0x0001e2000c101110 */
[----:B------:R-:W-:Y:S01]  /*7340*/  ISETP.LT.OR P4, PT, R33, 0x39, !P2 ;  /* 0x000000392100780c */ /* 0x000fe20005781670 */
[-C--:B------:R-:W-:Y:S01]  /*7350*/  FMUL R99, R99, R8.reuse ;  /* 0x0000000863637220 */ /* 0x080fe20000400000 */
[----:B------:R-:W-:Y:S01]  /*7360*/  ISETP.LT.OR P2, PT, R33, 0x3a, !P2 ;  /* 0x0000003a2100780c */ /* 0x000fe20005741670 */
[----:B------:R-:W-:Y:S01]  /*7370*/  @!P5 STG.E.U8 desc[UR16][R14.64+0x30], R121 ;  /* 0x000030790e00d986 */ /* 0x000fe2000c101110 */
[----:B------:R-:W-:Y:S01]  /*7380*/  F2FP.SATFINITE.E4M3.F32.PACK_AB_MERGE_C R103, RZ, R103, RZ ;  /* 0x00000067ff67723e */ /* 0x000fe200048070ff */
[-C--:B------:R-:W-:Y:S01]  /*7390*/  FMUL R92, R92, R8.reuse ;  /* 0x000000085c5c7220 */ /* 0x080fe20000400000 */
[----:B------:R-:W-:Y:S01]  /*73a0*/  F2FP.SATFINITE.E4M3.F32.PACK_AB_MERGE_C R101, RZ, R101, RZ ;  /* 0x00000065ff65723e */ /* 0x000fe200048070ff */
[----:B------:R-:W-:Y:S01]  /*73b0*/  @!P6 STG.E.U8 desc[UR16][R14.64+0x31], R25 ;  /* 0x000031190e00e986 */ /* 0x000fe2000c101110 */
[----:B------:R-:W-:Y:S01]  /*73c0*/  F2FP.SATFINITE.E4M3.F32.PACK_AB_MERGE_C R97, RZ, R97, RZ ;  /* 0x00000061ff61723e */ /* 0x000fe200048070ff */
[-C--:B------:R-:W-:Y:S01]  /*73d0*/  FMUL R88, R88, R8.reuse ;  /* 0x0000000858587220 */ /* 0x080fe20000400000 */
[-C--:B------:R-:W-:Y:S01]  /*73e0*/  FMUL R95, R95, R8.reuse ;  /* 0x000000085f5f7220 */ /* 0x080fe20000400000 */
[----:B------:R-:W-:Y:S01]  /*73f0*/  @!P0 STG.E.U8 desc[UR16][R16.64+0x39], R27 ;  /* 0x0000391b10008986 */ /* 0x000fe2000c101110 */
[----:B------:R-:W-:Y:S01]  /*7400*/  ISETP.GE.AND P0, PT, R34, 0x81, PT ;  /* 0x000000812200780c */ /* 0x000fe20003f06270 */
[----:B------:R-:W-:Y:S01]  /*7410*/  FMUL R93, R93, R8 ;  /* 0x000000085d5d7220 */ /* 0x000fe20000400000 */
[----:B0-----:R-:W-:Y:S01]  /*7420*/  F2FP.SATFINITE.E4M3.F32.PACK_AB_MERGE_C R7, RZ, R112, RZ ;  /* 0x00000070ff07723e */ /* 0x001fe200048070ff */
[----:B------:R0:W-:Y:S01]  /*7430*/  @!P1 STG.E.U8 desc[UR16][R16.64+0x38], R119 ;  /* 0x0000387710009986 */ /* 0x0001e2000c101110 */
[C---:B------:R-:W-:Y:S01]  /*7440*/  ISETP.LT.OR P6, PT, R33.reuse, 0x1, !P0 ;  /* 0x000000012100780c */ /* 0x040fe200047c1670 */
[-C--:B------:R-:W-:Y:S01]  /*7450*/  FMUL R90, R90, R8.reuse ;  /* 0x000000085a5a7220 */ /* 0x080fe20000400000 */
[----:B------:R-:W-:Y:S01]  /*7460*/  ISETP.LT.OR P5, PT, R33, 0x2, !P0 ;  /* 0x000000022100780c */ /* 0x000fe200047a1670 */
[----:B------:R-:W-:Y:S01]  /*7470*/  @!P4 STG.E.U8 desc[UR16][R14.64+0x38], R117 ;  /* 0x000038750e00c986 */ /* 0x000fe2000c101110 */
[----:B------:R-:W-:Y:S01]  /*7480*/  ISETP.GE.AND P1, PT, R34, 0x89, PT ;  /* 0x000000892200780c */ /* 0x000fe20003f26270 */
[-C--:B------:R-:W-:Y:S01]  /*7490*/  FMUL R23, R23, R8.reuse ;  /* 0x0000000817177220 */ /* 0x080fe20000400000 */
[----:B------:R-:W-:Y:S01]  /*74a0*/  F2FP.SATFINITE.E4M3.F32.PACK_AB_MERGE_C R99, RZ, R99, RZ ;  /* 0x00000063ff63723e */ /* 0x000fe200048070ff */
[----:B------:R1:W-:Y:S01]  /*74b0*/  @!P2 STG.E.U8 desc[UR16][R14.64+0x39], R7 ;  /* 0x000039070e00a986 */ /* 0x0003e2000c101110 */
[----:B------:R-:W-:Y:S01]  /*74c0*/  ISETP.LT.OR P4, PT, R33, 0x1, !P1 ;  /* 0x000000012100780c */ /* 0x000fe20004f81670 */
[-C--:B------:R-:W-:Y:S01]  /*74d0*/  FMUL R91, R91, R8.reuse ;  /* 0x000000085b5b7220 */ /* 0x080fe20000400000 */
[----:B------:R-:W-:Y:S01]  /*74e0*/  ISETP.LT.OR P2, PT, R33, 0xa, !P0 ;  /* 0x0000000a2100780c */ /* 0x000fe20004741670 */
[----:B------:R-:W-:Y:S01]  /*74f0*/  FMUL R89, R89, R8 ;  /* 0x0000000859597220 */ /* 0x000fe20000400000 */
[----:B0-----:R-:W-:Y:S01]  /*7500*/  F2FP.SATFINITE.E4M3.F32.PACK_AB_MERGE_C R17, RZ, R110, RZ ;  /* 0x0000006eff11723e */ /* 0x001fe200048070ff */
[----:B------:R-:W-:Y:S01]  /*7510*/  @!P6 STG.E.U8 desc[UR16][R12.64], R115 ;  /* 0x000000730c00e986 */ /* 0x000fe2000c101110 */
[C---:B------:R-:W-:Y:S01]  /*7520*/  ISETP.LT.OR P6, PT, R33.reuse, 0x2, !P1 ;  /* 0x000000022100780c */ /* 0x040fe20004fc1670 */
[-C--:B------:R-:W-:Y:S01]  /*7530*/  FMUL R22, R22, R8.reuse ;  /* 0x0000000816167220 */ /* 0x080fe20000400000 */
[----:B------:R-:W-:Y:S01]  /*7540*/  F2FP.SATFINITE.E4M3.F32.PACK_AB_MERGE_C R95, RZ, R95, RZ ;  /* 0x0000005fff5f723e */ /* 0x000fe200048070ff */
[----:B------:R-:W-:Y:S01]  /*7550*/  @!P5 STG.E.U8 desc[UR16][R12.64+0x1], R17 ;  /* 0x000001110c00d986 */ /* 0x000fe2000c101110 */
[----:B------:R-:W-:Y:S01]  /*7560*/  ISETP.LT.OR P5, PT, R33, 0x9, !P0 ;  /* 0x000000092100780c */ /* 0x000fe200047a1670 */
[----:B------:R-:W-:Y:S01]  /*7570*/  FMUL R19, R19, R8 ;  /* 0x0000000813137220 */ /* 0x000fe20000400000 */
[----:B-1----:R-:W-:Y:S01]  /*7580*/  F2FP.SATFINITE.E4M3.F32.PACK_AB_MERGE_C R7, RZ, R108, RZ ;  /* 0x0000006cff07723e */ /* 0x002fe200048070ff */
[----:B------:R-:W-:Y:S01]  /*7590*/  @!P4 STG.E.U8 desc[UR16][R10.64], R113 ;  /* 0x000000710a00c986 */ /* 0x000fe2000c101110 */
[----:B------:R-:W-:Y:S01]  /*75a0*/  F2FP.SATFINITE.E4M3.F32.PACK_AB_MERGE_C R15, RZ, R106, RZ ;  /* 0x0000006aff0f723e */ /* 0x000fe200048070ff */
[-C--:B------:R-:W-:Y:S01]  /*75b0*/  FMUL R18, R18, R8.reuse ;  /* 0x0000000812127220 */ /* 0x080fe20000400000 */
[----:B------:R-:W-:Y:S01]  /*75c0*/  ISETP.LT.OR P4, PT, R33, 0x9, !P1 ;  /* 0x000000092100780c */ /* 0x000fe20004f81670 */
[-C--:B------:R-:W-:Y:S01]  /*75d0*/  FMUL R21, R21, R8.reuse ;  /* 0x0000000815157220 */ /* 0x080fe20000400000 */
[----:B------:R-:W-:Y:S01]  /*75e0*/  F2FP.SATFINITE.E4M3.F32.PACK_AB_MERGE_C R93, RZ, R93, RZ ;  /* 0x0000005dff5d723e */ /* 0x000fe200048070ff */
[----:B------:R0:W-:Y:S01]  /*75f0*/  @!P6 STG.E.U8 desc[UR16][R10.64+0x1], R7 ;  /* 0x000001070a00e986 */ /* 0x0001e2000c101110 */
[C---:B------:R-:W-:Y:S01]  /*7600*/  ISETP.LT.OR P6, PT, R33.reuse, 0xa, !P1 ;  /* 0x0000000a2100780c */ /* 0x040fe20004fc1670 */
[----:B------:R-:W-:Y:S01]  /*7610*/  FMUL R20, R20, R8 ;  /* 0x0000000814147220 */ /* 0x000fe20000400000 */
[----:B------:R-:W-:Y:S01]  /*7620*/  F2FP.SATFINITE.E4M3.F32.PACK_AB_MERGE_C R23, RZ, R23, RZ ;  /* 0x00000017ff17723e */ /* 0x000fe200048070ff */
[----:B------:R1:W-:Y:S01]  /*7630*/  @!P2 STG.E.U8 desc[UR16][R12.64+0x9], R15 ;  /* 0x0000090f0c00a986 */ /* 0x0003e2000c101110 */
[----:B------:R-:W-:-:S02]  /*7640*/  ISETP.LT.OR P2, PT, R33, 0x12, !P0 ;  /* 0x000000122100780c */ /* 0x000fc40004741670 */
[----:B------:R-:W-:Y:S01]  /*7650*/  F2FP.SATFINITE.E4M3.F32.PACK_AB_MERGE_C R91, RZ, R91, RZ ;  /* 0x0000005bff5b723e */ /* 0x000fe200048070ff */
[----:B------:R-:W-:Y:S01]  /*7660*/  @!P5 STG.E.U8 desc[UR16][R12.64+0x8], R109 ;  /* 0x0000086d0c00d986 */ /* 0x000fe2000c101110 */
[C---:B------:R-:W-:Y:S02]  /*7670*/  ISETP.LT.OR P5, PT, R33.reuse, 0x11, !P0 ;  /* 0x000000112100780c */ /* 0x040fe400047a1670 */
[----:B------:R-:W-:Y:S01]  /*7680*/  F2FP.SATFINITE.E4M3.F32.PACK_AB_MERGE_C R89, RZ, R89, RZ ;  /* 0x00000059ff59723e */ /* 0x000fe200048070ff */
[----:B------:R-:W-:Y:S01]  /*7690*/  @!P4 STG.E.U8 desc[UR16][R10.64+0x8], R111 ;  /* 0x0000086f0a00c986 */ /* 0x000fe2000c101110 */
[----:B0-----:R-:W-:Y:S02]  /*76a0*/  F2FP.SATFINITE.E4M3.F32.PACK_AB_MERGE_C R7, RZ, R104, RZ ;  /* 0x00000068ff07723e */ /* 0x001fe400048070ff */
[C---:B------:R-:W-:Y:S02]  /*76b0*/  ISETP.LT.OR P4, PT, R33.reuse, 0x11, !P1 ;  /* 0x000000112100780c */ /* 0x040fe40004f81670 */
[----:B-1----:R-:W-:Y:S01]  /*76c0*/  F2FP.SATFINITE.E4M3.F32.PACK_AB_MERGE_C R15, RZ, R100, RZ ;  /* 0x00000064ff0f723e */ /* 0x002fe200048070ff */
[----:B------:R0:W-:Y:S01]  /*76d0*/  @!P6 STG.E.U8 desc[UR16][R10.64+0x9], R7 ;  /* 0x000009070a00e986 */ /* 0x0001e2000c101110 */
[----:B------:R-:W-:-:S02]  /*76e0*/  ISETP.LT.OR P6, PT, R33, 0x12, !P1 ;  /* 0x000000122100780c */ /* 0x000fc40004fc1670 */
[----:B------:R-:W-:Y:S01]  /*76f0*/  F2FP.SATFINITE.E4M3.F32.PACK_AB_MERGE_C R19, RZ, R19, RZ ;  /* 0x00000013ff13723e */ /* 0x000fe200048070ff */
[----:B------:R1:W-:Y:S01]  /*7700*/  @!P2 STG.E.U8 desc[UR16][R12.64+0x11], R15 ;  /* 0x0000110f0c00a986 */ /* 0x0003e2000c101110 */
[C---:B------:R-:W-:Y:S02]  /*7710*/  ISETP.LT.OR P2, PT, R33.reuse, 0x1a, !P0 ;  /* 0x0000001a2100780c */ /* 0x040fe40004741670 */
[----:B------:R-:W-:Y:S01]  /*7720*/  F2FP.SATFINITE.E4M3.F32.PACK_AB_MERGE_C R21, RZ, R21, RZ ;  /* 0x00000015ff15723e */ /* 0x000fe200048070ff */
[----:B------:R-:W-:Y:S01]  /*7730*/  @!P5 STG.E.U8 desc[UR16][R12.64+0x10], R107 ;  /* 0x0000106b0c00d986 */ /* 0x000fe2000c101110 */
[----:B------:R-:W-:Y:S02]  /*7740*/  ISETP.LT.OR P5, PT, R33, 0x19, !P0 ;  /* 0x000000192100780c */ /* 0x000fe400047a1670 */
[----:B------:R-:W-:Y:S01]  /*7750*/  F2FP.SATFINITE.E4M3.F32.PACK_AB_MERGE_C R17, RZ, R20, RZ ;  /* 0x00000014ff11723e */ /* 0x000fe200048070ff */
[----:B------:R-:W-:Y:S01]  /*7760*/  @!P4 STG.E.U8 desc[UR16][R10.64+0x10], R105 ;  /* 0x000010690a00c986 */ /* 0x000fe2000c101110 */
[----:B0-----:R-:W-:-:S02]  /*7770*/  F2FP.SATFINITE.E4M3.F32.PACK_AB_MERGE_C R7, RZ, R102, RZ ;  /* 0x00000066ff07723e */ /* 0x001fc400048070ff */
[C---:B------:R-:W-:Y:S02]  /*7780*/  ISETP.LT.OR P4, PT, R33.reuse, 0x19, !P1 ;  /* 0x000000192100780c */ /* 0x040fe40004f81670 */
[----:B-1----:R-:W-:Y:S01]  /*7790*/  F2FP.SATFINITE.E4M3.F32.PACK_AB_MERGE_C R15, RZ, R98, RZ ;  /* 0x00000062ff0f723e */ /* 0x002fe200048070ff */
[----:B------:R0:W-:Y:S01]  /*77a0*/  @!P6 STG.E.U8 desc[UR16][R10.64+0x11], R7 ;  /* 0x000011070a00e986 */ /* 0x0001e2000c101110 */
[----:B------:R-:W-:-:S03]  /*77b0*/  ISETP.LT.OR P6, PT, R33, 0x1a, !P1 ;  /* 0x0000001a2100780c */ /* 0x000fc60004fc1670 */
[----:B------:R1:W-:Y:S01]  /*77c0*/  @!P2 STG.E.U8 desc[UR16][R12.64+0x19], R15 ;  /* 0x0000190f0c00a986 */ /* 0x0003e2000c101110 */
[----:B------:R-:W-:-:S03]  /*77d0*/  ISETP.LT.OR P2, PT, R33, 0x22, !P0 ;  /* 0x000000222100780c */ /* 0x000fc60004741670 */
[----:B------:R-:W-:Y:S01]  /*77e0*/  @!P5 STG.E.U8 desc[UR16][R12.64+0x18], R103 ;  /* 0x000018670c00d986 */ /* 0x000fe2000c101110 */
[C---:B------:R-:W-:Y:S02]  /*77f0*/  ISETP.LT.OR P5, PT, R33.reuse, 0x21, !P0 ;  /* 0x000000212100780c */ /* 0x040fe400047a1670 */
[----:B0-----:R-:W-:Y:S01]  /*7800*/  F2FP.SATFINITE.E4M3.F32.PACK_AB_MERGE_C R7, RZ, R96, RZ ;  /* 0x00000060ff07723e */ /* 0x001fe200048070ff */
[----:B------:R-:W-:Y:S01]  /*7810*/  @!P4 STG.E.U8 desc[UR16][R10.64+0x18], R101 ;  /* 0x000018650a00c986 */ /* 0x000fe2000c101110 */
        /* <DEDUP_REMOVED lines=25> */
[C---:B------:R-:W-:Y:S02]  /*79b0*/  ISETP.LT.OR P2, PT, R33.reuse, 0x39, !P0 ;  /* 0x000000392100780c */ /* 0x040fe40004741670 */
[C---:B------:R-:W-:Y:S01]  /*79c0*/  ISETP.LT.OR P0, PT, R33.reuse, 0x3a, !P0 ;  /* 0x0000003a2100780c */ /* 0x040fe20004701670 */
[----:B------:R1:W-:Y:S01]  /*79d0*/  @!P5 STG.E.U8 desc[UR16][R12.64+0x30], R91 ;  /* 0x0000305b0c00d986 */ /* 0x0003e2000c101110 */
[C---:B------:R-:W-:Y:S02]  /*79e0*/  ISETP.LT.OR P5, PT, R33.reuse, 0x39, !P1 ;  /* 0x000000392100780c */ /* 0x040fe40004fa1670 */
[----:B------:R-:W-:Y:S01]  /*79f0*/  ISETP.LT.OR P1, PT, R33, 0x3a, !P1 ;  /* 0x0000003a2100780c */ /* 0x000fe20004f21670 */
[----:B------:R1:W-:Y:S01]  /*7a00*/  @!P4 STG.E.U8 desc[UR16][R10.64+0x30], R89 ;  /* 0x000030590a00c986 */ /* 0x0003e2000c101110 */
[----:B0-----:R-:W-:-:S05]  /*7a10*/  F2FP.SATFINITE.E4M3.F32.PACK_AB_MERGE_C R7, RZ, R22, RZ ;  /* 0x00000016ff07723e */ /* 0x001fca00048070ff */
[----:B------:R1:W-:Y:S04]  /*7a20*/  @!P6 STG.E.U8 desc[UR16][R10.64+0x31], R7 ;  /* 0x000031070a00e986 */ /* 0x0003e8000c101110 */
[----:B------:R1:W-:Y:S04]  /*7a30*/  @!P2 STG.E.U8 desc[UR16][R12.64+0x38], R19 ;  /* 0x000038130c00a986 */ /* 0x0003e8000c101110 */
[----:B------:R1:W-:Y:S04]  /*7a40*/  @!P0 STG.E.U8 desc[UR16][R12.64+0x39], R15 ;  /* 0x0000390f0c008986 */ /* 0x0003e8000c101110 */
[----:B------:R1:W-:Y:S04]  /*7a50*/  @!P5 STG.E.U8 desc[UR16][R10.64+0x38], R21 ;  /* 0x000038150a00d986 */ /* 0x0003e8000c101110 */
[----:B------:R1:W-:Y:S02]  /*7a60*/  @!P1 STG.E.U8 desc[UR16][R10.64+0x39], R17 ;  /* 0x000039110a009986 */ /* 0x0003e4000c101110 */
.L_x_167:
[----:B------:R-:W-:Y:S05]  /*7a70*/  BSYNC B0 ;  /* 0x0000000000007941 */ /* 0x000fea0003800000 */
.L_x_37:
[----:B------:R-:W-:Y:S01]  /*7a80*/  ULDC UR6, c[0x0][0xc] ;  /* 0x0000030000067ab9 */ /* 0x000fe20000000800 */
[----:B------:R-:W-:Y:S01]  /*7a90*/  ULDC UR7, c[0x0][0x10] ;  /* 0x0000040000077ab9 */ /* 0x000fe20000000800 */
[----:B01---5:R-:W0:Y:S01]  /*7aa0*/  LDC R7, c[0x0][0x14] ;  /* 0x00000500ff077b82 */ /* 0x023e220000000800 */
[----:B------:R-:W-:Y:S01]  /*7ab0*/  UIMAD.WIDE.U32 UR6, UR6, UR7, URZ ;  /* 0x00000007060672a5 */ /* 0x000fe2000f8e003f */
[----:B------:R-:W-:Y:S01]  /*7ac0*/  PRMT R10, RZ, 0x7610, R10 ;  /* 0x00007610ff0a7816 */ /* 0x000fe2000000000a */
[----:B------:R-:W-:-:S04]  /*7ad0*/  IMAD.MOV.U32 R11, RZ, RZ, -0x1 ;  /* 0xffffffffff0b7424 */ /* 0x000fc800078e00ff */
[----:B0-----:R-:W-:-:S04]  /*7ae0*/  IMAD.WIDE.U32 R2, R7, UR6, R2 ;  /* 0x0000000607027c25 */ /* 0x001fc8000f8e0002 */
[----:B------:R-:W-:Y:S01]  /*7af0*/  IMAD R7, R7, UR7, RZ ;  /* 0x0000000707077c24 */ /* 0x000fe2000f8e02ff */
[----:B------:R-:W-:Y:S02]  /*7b00*/  ULDC.64 UR6, c[0x0][0x650] ;  /* 0x0001940000067ab9 */ /* 0x000fe40000000a00 */
[----:B------:R-:W-:Y:S01]  /*7b10*/  ISETP.GE.U32.AND P0, PT, R2, UR6, PT ;  /* 0x0000000602007c0c */ /* 0x000fe2000bf06070 */
[----:B------:R-:W-:Y:S02]  /*7b20*/  IMAD.IADD R3, R3, 0x1, R7 ;  /* 0x0000000103037824 */ /* 0x000fe400078e0207 */
[----:B------:R-:W-:-:S03]  /*7b30*/  IMAD.MOV.U32 R7, RZ, RZ, -0x1 ;  /* 0xffffffffff077424 */ /* 0x000fc600078e00ff */
[----:B------:R-:W-:-:S13]  /*7b40*/  ISETP.GE.U32.AND.EX P0, PT, R3, UR7, PT, P0 ;  /* 0x0000000703007c0c */ /* 0x000fda000bf06100 */
[----:B------:R-:W-:Y:S05]  /*7b50*/  @P0 BRA `(.L_x_168) ;  /* 0x0000000400600947 */ /* 0x000fea0003800000 */
[----:B------:R-:W0:Y:S01]  /*7b60*/  S2R R22, SR_CTAID.X ;  /* 0x0000000000167919 */ /* 0x000e220000002500 */
[----:B------:R-:W1:Y:S01]  /*7b70*/  LDC.64 R16, c[0x0][0x628] ;  /* 0x00018a00ff107b82 */ /* 0x000e620000000a00 */
[----:B------:R-:W-:Y:S01]  /*7b80*/  ULDC UR6, c[0x0][0x150] ;  /* 0x0000540000067ab9 */ /* 0x000fe20000000800 */
[----:B--234-:R-:W-:Y:S01]  /*7b90*/  IMAD.MOV.U32 R14, RZ, RZ, R2 ;  /* 0x000000ffff0e7224 */ /* 0x01cfe200078e0002 */
[----:B------:R-:W2:Y:S01]  /*7ba0*/  S2R R24, SR_CTAID.Y ;  /* 0x0000000000187919 */ /* 0x000ea20000002600 */
[----:B------:R-:W-:-:S04]  /*7bb0*/  IMAD.MOV.U32 R15, RZ, RZ, R3 ;  /* 0x000000ffff0f7224 */ /* 0x000fc800078e0003 */
[----:B------:R-:W3:Y:S08]  /*7bc0*/  LDC R25, c[0x0][0x144] ;  /* 0x00005100ff197b82 */ /* 0x000ef00000000800 */
[----:B------:R-:W4:Y:S08]  /*7bd0*/  LDC R18, c[0x0][0x630] ;  /* 0x00018c00ff127b82 */ /* 0x000f300000000800 */
[----:B------:R-:W2:Y:S01]  /*7be0*/  LDC.64 R20, c[0x0][0x620] ;  /* 0x00018800ff147b82 */ /* 0x000ea20000000a00 */
[----:B-1----:R-:W-:-:S04]  /*7bf0*/  ISETP.NE.U32.AND P0, PT, R16, RZ, PT ;  /* 0x000000ff1000720c */ /* 0x002fc80003f05070 */
[----:B------:R-:W-:Y:S02]  /*7c00*/  ISETP.NE.AND.EX P0, PT, R17, RZ, PT, P0 ;  /* 0x000000ff1100720c */ /* 0x000fe40003f05300 */
[----:B0-----:R-:W-:-:S05]  /*7c10*/  I2FP.F32.U32 R7, R22 ;  /* 0x0000001600077245 */ /* 0x001fca0000201000 */
[----:B------:R-:W-:-:S04]  /*7c20*/  FMUL R7, R7, UR6 ;  /* 0x0000000607077c20 */ /* 0x000fc80008400000 */
[----:B------:R0:W1:Y:S02]  /*7c30*/  F2I.U32.TRUNC.NTZ R23, R7 ;  /* 0x0000000700177305 */ /* 0x000064000020f000 */
[----:B---34-:R-:W-:Y:S05]  /*7c40*/  @!P0 BRA `(.L_x_169) ;  /* 0x0000000000288947 */ /* 0x018fea0003800000 */
[----:B0-----:R-:W0:Y:S02]  /*7c50*/  LDC R7, c[0x0][0x634] ;  /* 0x00018d00ff077b82 */ /* 0x001e240000000800 */
        /* <DEDUP_REMOVED lines=9> */
.L_x_169:
[-CC-:B------:R-:W-:Y:S01]  /*7cf0*/  SHF.R.U64 R19, R14, R18.reuse, R15.reuse ;  /* 0x000000120e137219 */ /* 0x180fe2000000120f */
[----:B------:R-:W3:Y:S01]  /*7d00*/  LDC.64 R30, c[0x0][0x640] ;  /* 0x00019000ff1e7b82 */ /* 0x000ee20000000a00 */
[----:B0-----:R-:W-:Y:S01]  /*7d10*/  SHF.R.U32.HI R7, RZ, R18, R15 ;  /* 0x00000012ff077219 */ /* 0x001fe2000001160f */
[----:B-1----:R-:W-:Y:S01]  /*7d20*/  IMAD.MOV R23, RZ, RZ, -R23 ;  /* 0x000000ffff177224 */ /* 0x002fe200078e0a17 */
[----:B------:R-:W-:Y:S01]  /*7d30*/  IADD3 R13, P0, RZ, -R19, RZ ;  /* 0x80000013ff0d7210 */ /* 0x000fe20007f1e0ff */
[----:B------:R-:W-:Y:S02]  /*7d40*/  ULDC UR6, c[0x0][0x154] ;  /* 0x0000550000067ab9 */ /* 0x000fe40000000800 */
[----:B------:R-:W-:Y:S02]  /*7d50*/  IMAD R25, R25, R23, R22 ;  /* 0x0000001719197224 */ /* 0x000fe400078e0216 */
[----:B------:R-:W0:Y:S01]  /*7d60*/  LDC R14, c[0x0][0x618] ;  /* 0x00018600ff0e7b82 */ /* 0x000e220000000800 */
[----:B------:R-:W-:-:S02]  /*7d70*/  IMAD.X R7, RZ, RZ, ~R7, P0 ;  /* 0x000000ffff077224 */ /* 0x000fc400000e0e07 */
[----:B--2---:R-:W-:-:S04]  /*7d80*/  IMAD.WIDE.U32 R10, R13, R20, R2 ;  /* 0x000000140d0a7225 */ /* 0x004fc800078e0002 */
[----:B------:R-:W-:Y:S01]  /*7d90*/  IMAD R12, R7, R20, RZ ;  /* 0x00000014070c7224 */ /* 0x000fe200078e02ff */
[----:B------:R-:W1:Y:S03]  /*7da0*/  LDC R26, c[0x0][0x608] ;  /* 0x00018200ff1a7b82 */ /* 0x000e660000000800 */
[----:B------:R-:W-:Y:S02]  /*7db0*/  IMAD R7, R13, R21, R12 ;  /* 0x000000150d077224 */ /* 0x000fe400078e020c */
[----:B------:R-:W-:Y:S02]  /*7dc0*/  IMAD.MOV.U32 R13, RZ, RZ, 0x1 ;  /* 0x00000001ff0d7424 */ /* 0x000fe400078e00ff */
[----:B------:R-:W-:Y:S01]  /*7dd0*/  IMAD.IADD R7, R11, 0x1, R7 ;  /* 0x000000010b077824 */ /* 0x000fe200078e0207 */
[----:B------:R-:W2:Y:S01]  /*7de0*/  LDC R28, c[0x0][0x658] ;  /* 0x00019600ff1c7b82 */ /* 0x000ea20000000800 */
[----:B------:R-:W-:-:S02]  /*7df0*/  I2FP.F32.U32 R11, R24 ;  /* 0x00000018000b7245 */ /* 0x000fc40000201000 */
[----:B---3--:R-:W-:-:S03]  /*7e00*/  ISETP.NE.U32.AND P0, PT, R30, RZ, PT ;  /* 0x000000ff1e00720c */ /* 0x008fc60003f05070 */
[----:B------:R-:W-:Y:S01]  /*7e10*/  FMUL R12, R11, UR6 ;  /* 0x000000060b0c7c20 */ /* 0x000fe20008400000 */
[----:B------:R-:W-:Y:S01]  /*7e20*/  ISETP.NE.AND.EX P0, PT, R31, RZ, PT, P0 ;  /* 0x000000ff1f00720c */ /* 0x000fe20003f05300 */
[----:B------:R-:W3:Y:S01]  /*7e30*/  LDC R23, c[0x0][0x148] ;  /* 0x00005200ff177b82 */ /* 0x000ee20000000800 */
[-CC-:B0-----:R-:W-:Y:S01]  /*7e40*/  SHF.R.U64 R18, R10, R14.reuse, R7.reuse ;  /* 0x0000000e0a127219 */ /* 0x181fe20000001207 */
[----:B------:R0:W4:Y:S01]  /*7e50*/  F2I.U32.TRUNC.NTZ R20, R12 ;  /* 0x0000000c00147305 */ /* 0x000122000020f000 */
[----:B------:R-:W-:Y:S01]  /*7e60*/  SHF.R.U32.HI R7, RZ, R14, R7 ;  /* 0x0000000eff077219 */ /* 0x000fe20000011607 */
[----:B------:R-:W-:-:S04]  /*7e70*/  IMAD.MOV.U32 R11, RZ, RZ, -0x1 ;  /* 0xffffffffff0b7424 */ /* 0x000fc800078e00ff */
[----:B------:R-:W0:Y:S01]  /*7e80*/  LDC R22, c[0x0][0x600] ;  /* 0x00018000ff167b82 */ /* 0x000e220000000800 */
[-CC-:B-1----:R-:W-:Y:S02]  /*7e90*/  SHF.R.U64 R16, R18, R26.reuse, R7.reuse ;  /* 0x0000001a12107219 */ /* 0x182fe40000001207 */
[----:B------:R-:W-:-:S05]  /*7ea0*/  SHF.R.U32.HI R7, RZ, R26, R7 ;  /* 0x0000001aff077219 */ /* 0x000fca0000011607 */
[----:B------:R-:W1:Y:S01]  /*7eb0*/  LDC R29, c[0x0][0x648] ;  /* 0x00019200ff1d7b82 */ /* 0x000e620000000800 */
[-C--:B--2---:R-:W-:Y:S02]  /*7ec0*/  SHF.L.U32 R10, R11, R28.reuse, RZ ;  /* 0x0000001c0b0a7219 */ /* 0x084fe400000006ff */
[-CC-:B------:R-:W-:Y:S02]  /*7ed0*/  SHF.R.U64 R21, R16, R28.reuse, R7.reuse ;  /* 0x0000001c10157219 */ /* 0x180fe40000001207 */
[----:B------:R-:W-:Y:S02]  /*7ee0*/  SHF.R.U32.HI R11, RZ, R28, R7 ;  /* 0x0000001cff0b7219 */ /* 0x000fe40000011607 */
[----:B------:R-:W-:Y:S01]  /*7ef0*/  LOP3.LUT R27, RZ, R10, RZ, 0x33, !PT ;  /* 0x0000000aff1b7212 */ /* 0x000fe200078e33ff */
[----:B------:R-:W2:Y:S01]  /*7f00*/  LDC R33, c[0x0][0x638] ;  /* 0x00018e00ff217b82 */ /* 0x000ea20000000800 */
[----:B------:R-:W-:Y:S01]  /*7f10*/  SHF.L.U32 R28, R13, R28, RZ ;  /* 0x0000001c0d1c7219 */ /* 0x000fe200000006ff */
[----:B------:R-:W-:-:S06]  /*7f20*/  IMAD.MOV.U32 R10, RZ, RZ, R21 ;  /* 0x000000ffff0a7224 */ /* 0x000fcc00078e0015 */
[----:B------:R-:W0:Y:S01]  /*7f30*/  LDC R34, c[0x0][0x610] ;  /* 0x00018400ff227b82 */ /* 0x000e220000000800 */
[----:B----4-:R-:W-:Y:S05]  /*7f40*/  @!P0 BRA `(.L_x_170) ;  /* 0x0000000000288947 */ /* 0x010fea0003800000 */
[----:B------:R-:W4:Y:S02]  /*7f50*/  LDC R10, c[0x0][0x64c] ;  /* 0x00019300ff0a7b82 */ /* 0x000f240000000800 */
[----:B----4-:R-:W-:-:S05]  /*7f60*/  IADD3 R7, P0, R21, R10, RZ ;  /* 0x0000000a15077210 */ /* 0x010fca0007f1e0ff */
[----:B------:R-:W-:-:S04]  /*7f70*/  IMAD.X R17, RZ, RZ, R11, P0 ;  /* 0x000000ffff117224 */ /* 0x000fc800000e060b */
[----:B------:R-:W-:-:S04]  /*7f80*/  IMAD.WIDE.U32 R10, R17, R30, RZ ;  /* 0x0000001e110a7225 */ /* 0x000fc800078e00ff */
[----:B0-----:R-:W-:-:S04]  /*7f90*/  IMAD.WIDE.U32 R12, P0, R7, R31, R10 ;  /* 0x0000001f070c7225 */ /* 0x001fc8000780000a */
[----:B------:R-:W-:-:S04]  /*7fa0*/  IMAD.WIDE.U32 R10, R7, R30, RZ ;  /* 0x0000001e070a7225 */ /* 0x000fc800078e00ff */
[----:B------:R-:W-:Y:S01]  /*7fb0*/  IMAD.X R15, RZ, RZ, RZ, P0 ;  /* 0x000000ffff0f7224 */ /* 0x000fe200000e06ff */
[----:B------:R-:W-:Y:S01]  /*7fc0*/  IADD3 RZ, P0, R11, R12, RZ ;  /* 0x0000000c0bff7210 */ /* 0x000fe20007f1e0ff */
[----:B------:R-:W-:-:S04]  /*7fd0*/  IMAD.MOV.U32 R14, RZ, RZ, R13 ;  /* 0x000000ffff0e7224 */ /* 0x000fc800078e000d */
[----:B------:R-:W-:-:S08]  /*7fe0*/  IMAD.WIDE.U32.X R10, R17, R31, R14, P0 ;  /* 0x0000001f110a7225 */ /* 0x000fd000000e040e */
.L_x_170:
[----:B-1----:R-:W-:Y:S01]  /*7ff0*/  SHF.R.U64 R7, R10, R29, R11 ;  /* 0x0000001d0a077219 */ /* 0x002fe2000000120b */
[----:B0-----:R-:W-:Y:S01]  /*8000*/  VIADD R11, R22, 0xffffffff ;  /* 0xffffffff160b7836 */ /* 0x001fe20000000000 */
[----:B------:R-:W-:Y:S01]  /*8010*/  LOP3.LUT R32, R16, R27, RZ, 0xc0, !PT ;  /* 0x0000001b10207212 */ /* 0x000fe200078ec0ff */
[----:B------:R-:W-:Y:S02]  /*8020*/  IMAD.MOV R20, RZ, RZ, -R20 ;  /* 0x000000ffff147224 */ /* 0x000fe400078e0a14 */
[----:B------:R-:W-:Y:S01]  /*8030*/  IMAD.MOV R10, RZ, RZ, -R7 ;  /* 0x000000ffff0a7224 */ /* 0x000fe200078e0a07 */
[----:B------:R-:W-:Y:S01]  /*8040*/  LOP3.LUT R18, R18, R11, RZ, 0xc0, !PT ;  /* 0x0000000b12127212 */ /* 0x000fe200078ec0ff */
[----:B------:R-:W-:Y:S02]  /*8050*/  IMAD R32, R28, R7, R32 ;  /* 0x000000071c207224 */ /* 0x000fe400078e0220 */
[----:B---3--:R-:W-:Y:S02]  /*8060*/  @P3 IMAD R25, R23, R20, R24 ;  /* 0x0000001417193224 */ /* 0x008fe400078e0218 */
[----:B--2---:R-:W-:-:S02]  /*8070*/  IMAD R7, R10, R33, R21 ;  /* 0x000000210a077224 */ /* 0x004fc400078e0215 */
[----:B------:R-:W-:Y:S02]  /*8080*/  IMAD R32, R32, R34, R25 ;  /* 0x0000002220207224 */ /* 0x000fe400078e0219 */
[----:B------:R-:W-:Y:S02]  /*8090*/  IMAD R7, R7, R22, R18 ;  /* 0x0000001607077224 */ /* 0x000fe400078e0212 */
[----:B------:R-:W-:-:S03]  /*80a0*/  IMAD.MOV.U32 R10, RZ, RZ, 0x1 ;  /* 0x00000001ff0a7424 */ /* 0x000fc600078e00ff */
[----:B------:R-:W-:Y:S02]  /*80b0*/  SEL R11, R7, R32, !P3 ;  /* 0x00000020070b7207 */ /* 0x000fe40005800000 */
[----:B------:R-:W-:Y:S01]  /*80c0*/  SEL R32, R32, R7, !P3 ;  /* 0x0000000720207207 */ /* 0x000fe20005800000 */
[----:B------:R-:W-:-:S07]  /*80d0*/  IMAD.MOV.U32 R7, RZ, RZ, R19 ;  /* 0x000000ffff077224 */ /* 0x000fce00078e0013 */
.L_x_168:
[----:B------:R-:W-:Y:S01]  /*80e0*/  LOP3.LUT P0, RZ, R10, 0xff, RZ, 0xc0, !PT ;  /* 0x000000ff0aff7812 */ /* 0x000fe2000780c0ff */
[----:B------:R-:W-:-:S12]  /*80f0*/  IMAD.MOV.U32 R10, RZ, RZ, R32 ;  /* 0x000000ffff0a7224 */ /* 0x000fd800078e0020 */
[----:B------:R-:W-:Y:S05]  /*8100*/  @P0 BRA `(.L_x_171) ;  /* 0xffffff9000380947 */ /* 0x000fea000383ffff */
[----:B------:R-:W-:Y:S05]  /*8110*/  EXIT ;  /* 0x000000000000794d */ /* 0x000fea0003800000 */
.L_x_7:
[----:B0-----:R-:W-:Y:S01]  /*8120*/  ULDC.64 UR4, c[0x0][0x650] ;  /* 0x0001940000047ab9 */ /* 0x001fe20000000a00 */
        /* <DEDUP_REMOVED lines=25> */
.L_x_173:
[----:B------:R-:W0:Y:S01]  /*82c0*/  LDC.64 R28, c[0x0][0x640] ;  /* 0x00019000ff1c7b82 */ /* 0x000e220000000a00 */
[-CC-:B------:R-:W-:Y:S01]  /*82d0*/  SHF.R.U64 R21, R16, R6.reuse, R17.reuse ;  /* 0x0000000610157219 */ /* 0x180fe20000001211 */
[----:B------:R-:W-:Y:S01]  /*82e0*/  IMAD.MOV.U32 R31, RZ, RZ, 0x1 ;  /* 0x00000001ff1f7424 */ /* 0x000fe200078e00ff */
[----:B------:R-:W-:Y:S02]  /*82f0*/  SHF.R.U32.HI R5, RZ, R6, R17 ;  /* 0x00000006ff057219 */ /* 0x000fe40000011611 */
        /* <DEDUP_REMOVED lines=9> */
[----:B0-----:R-:W-:Y:S01]  /*8390*/  ISETP.NE.U32.AND P0, PT, R28, RZ, PT ;  /* 0x000000ff1c00720c */ /* 0x001fe20003f05070 */
[----:B------:R-:W-:-:S03]  /*83a0*/  IMAD.MOV.U32 R11, RZ, RZ, -0x1 ;  /* 0xffffffffff0b7424 */ /* 0x000fc600078e00ff */
[----:B------:R-:W-:Y:S02]  /*83b0*/  ISETP.NE.AND.EX P0, PT, R29, RZ, PT, P0 ;  /* 0x000000ff1d00720c */ /* 0x000fe40003f05300 */
[----:B------:R-:W0:Y:S01]  /*83c0*/  LDC R24, c[0x0][0x600] ;  /* 0x00018000ff187b82 */ /* 0x000e220000000800 */
[-CC-:B-1----:R-:W-:Y:S02]  /*83d0*/  SHF.R.U64 R18, R10, R14.reuse, R5.reuse ;  /* 0x0000000e0a127219 */ /* 0x182fe40000001205 */
[----:B------:R-:W-:-:S05]  /*83e0*/  SHF.R.U32.HI R5, RZ, R14, R5 ;  /* 0x0000000eff057219 */ /* 0x000fca0000011605 */
        /* <DEDUP_REMOVED lines=21> */
.L_x_174:
[----:B-1----:R-:W-:Y:S01]  /*8540*/  SHF.R.U64 R6, R10, R25, R11 ;  /* 0x000000190a067219 */ /* 0x002fe2000000120b */
[----:B0-----:R-:W-:Y:S01]  /*8550*/  VIADD R11, R24, 0xffffffff ;  /* 0xffffffff180b7836 */ /* 0x001fe20000000000 */
[----:B------:R-:W-:Y:S01]  /*8560*/  SHF.L.U32 R9, R31, R26, RZ ;  /* 0x0000001a1f097219 */ /* 0x000fe200000006ff */
[----:B------:R-:W-:Y:S01]  /*8570*/  @P3 IMAD R12, R13, R20, R8 ;  /* 0x000000140d0c3224 */ /* 0x000fe200078e0208 */
[----:B------:R-:W-:Y:S01]  /*8580*/  LOP3.LUT R5, R22, R33, RZ, 0xc0, !PT ;  /* 0x0000002116057212 */ /* 0x000fe200078ec0ff */
[----:B------:R-:W-:Y:S01]  /*8590*/  IMAD.MOV R10, RZ, RZ, -R6 ;  /* 0x000000ffff0a7224 */ /* 0x000fe200078e0a06 */
[----:B------:R-:W-:Y:S01]  /*85a0*/  LOP3.LUT R18, R18, R11, RZ, 0xc0, !PT ;  /* 0x0000000b12127212 */ /* 0x000fe200078ec0ff */
[----:B------:R-:W-:Y:S02]  /*85b0*/  IMAD.MOV.U32 R16, RZ, RZ, R21 ;  /* 0x000000ffff107224 */ /* 0x000fe400078e0015 */
[----:B------:R-:W-:Y:S02]  /*85c0*/  IMAD R9, R9, R6, R5 ;  /* 0x0000000609097224 */ /* 0x000fe400078e0205 */
[----:B--2---:R-:W-:-:S02]  /*85d0*/  IMAD R5, R10, R27, R23 ;  /* 0x0000001b0a057224 */ /* 0x004fc400078e0217 */
[----:B---3--:R-:W-:Y:S02]  /*85e0*/  IMAD R12, R9, R30, R12 ;  /* 0x0000001e090c7224 */ /* 0x008fe400078e020c */
[----:B------:R-:W-:Y:S02]  /*85f0*/  IMAD.MOV.U32 R6, RZ, RZ, 0x1 ;  /* 0x00000001ff067424 */ /* 0x000fe400078e00ff */
[----:B------:R-:W-:-:S03]  /*8600*/  IMAD R9, R5, R24, R18 ;  /* 0x0000001805097224 */ /* 0x000fc600078e0212 */
[----:B------:R-:W-:Y:S02]  /*8610*/  PRMT R5, R6, 0x7610, R5 ;  /* 0x0000761006057816 */ /* 0x000fe40000000005 */
[----:B------:R-:W-:Y:S02]  /*8620*/  SEL R6, R9, R12, !P3 ;  /* 0x0000000c09067207 */ /* 0x000fe40005800000 */
[----:B------:R-:W-:-:S07]  /*8630*/  SEL R18, R12, R9, !P3 ;  /* 0x000000090c127207 */ /* 0x000fce0005800000 */
.L_x_172:
[----:B------:R-:W-:-:S08]  /*8640*/  NOP ;  /* 0x0000000000007918 */ /* 0x000fd00000000000 */
[----:B------:R-:W0:-:S00]  /*8650*/  USETMAXREG.DEALLOC.CTAPOOL 0x28 ;  /* 0x00000028000079c8 */ /* 0x000e0000080e0500 */
[----:B0-----:R-:W-:-:S13]  /*8660*/  ISETP.NE.AND P0, PT, R7, RZ, PT ;  /* 0x000000ff0700720c */ /* 0x001fda0003f05270 */
[----:B------:R-:W-:Y:S05]  /*8670*/  @P0 EXIT ;  /* 0x000000000000094d */ /* 0x000fea0003800000 */
[----:B------:R-:W-:Y:S01]  /*8680*/  LOP3.LUT P0, RZ, R5, 0xff, RZ, 0xc0, !PT ;  /* 0x000000ff05ff7812 */ /* 0x000fe2000780c0ff */
[----:B------:R-:W-:Y:S02]  /*8690*/  IMAD.MOV.U32 R5, RZ, RZ, 0x1 ;  /* 0x00000001ff057424 */ /* 0x000fe400078e00ff */
[----:B------:R-:W-:-:S10]  /*86a0*/  IMAD.MOV.U32 R17, RZ, RZ, RZ ;  /* 0x000000ffff117224 */ /* 0x000fd400078e00ff */
[----:B------:R-:W-:Y:S05]  /*86b0*/  @!P0 BRA `(.L_x_175) ;  /* 0x0000000c003c8947 */ /* 0x000fea0003800000 */
[----:B------:R-:W0:Y:S01]  /*86c0*/  LDC R5, c[0x0][0x28c] ;  /* 0x0000a300ff057b82 */ /* 0x000e220000000800 */
[----:B------:R-:W1:Y:S01]  /*86d0*/  S2R R12, SR_CgaCtaId ;  /* 0x00000000000c7919 */ /* 0x000e620000008800 */
[----:B------:R-:W-:Y:S01]  /*86e0*/  ULDC UR5, c[0x0][0x658] ;  /* 0x0001960000057ab9 */ /* 0x000fe20000000800 */
[----:B------:R-:W-:Y:S01]  /*86f0*/  UMOV UR7, 0xffffffff ;  /* 0xffffffff00077882 */ /* 0x000fe20000000000 */
[----:B------:R-:W-:Y:S01]  /*8700*/  ULDC UR6, c[0x0][0xc] ;  /* 0x0000030000067ab9 */ /* 0x000fe20000000800 */
[----:B------:R-:W-:Y:S01]  /*8710*/  USHF.L.U32 UR8, UR7, UR5, URZ ;  /* 0x0000000507087299 */ /* 0x000fe2000800063f */
[----:B------:R-:W-:Y:S01]  /*8720*/  BSSY B0, `(.L_x_175) ;  /* 0x00000c8000007945 */ /* 0x000fe20003800000 */
[----:B------:R-:W-:Y:S01]  /*8730*/  UMOV UR9, 0x1 ;  /* 0x0000000100097882 */ /* 0x000fe20000000000 */
[----:B------:R-:W-:Y:S01]  /*8740*/  ULDC UR7, c[0x0][0x10] ;  /* 0x0000040000077ab9 */ /* 0x000fe20000000800 */
[----:B------:R-:W-:Y:S01]  /*8750*/  USHF.L.U32 UR18, UR9, UR5, URZ ;  /* 0x0000000509127299 */ /* 0x000fe2000800063f */
[----:B------:R-:W-:Y:S01]  /*8760*/  IMAD.MOV.U32 R14, RZ, RZ, 0x1 ;  /* 0x00000001ff0e7424 */ /* 0x000fe200078e00ff */
[----:B------:R-:W-:Y:S01]  /*8770*/  UIMAD.WIDE.U32 UR6, UR6, UR7, URZ ;  /* 0x00000007060672a5 */ /* 0x000fe2000f8e003f */
[----:B------:R-:W-:Y:S01]  /*8780*/  LOP3.LUT R15, R4, 0x2, RZ, 0xfc, !PT ;  /* 0x00000002040f7812 */ /* 0x000fe200078efcff */
[----:B------:R-:W-:Y:S01]  /*8790*/  ULDC UR5, c[0x0][0x14] ;  /* 0x0000050000057ab9 */ /* 0x000fe20000000800 */
[----:B------:R-:W-:Y:S01]  /*87a0*/  IMAD.MOV.U32 R17, RZ, RZ, RZ ;  /* 0x000000ffff117224 */ /* 0x000fe200078e00ff */
[----:B------:R-:W-:-:S02]  /*87b0*/  UIMAD.WIDE.U32 UR20, UR6, UR5, URZ ;  /* 0x00000005061472a5 */ /* 0x000fc4000f8e003f */
[----:B------:R-:W-:Y:S01]  /*87c0*/  UIMAD UR13, UR7, UR5, URZ ;  /* 0x00000005070d72a4 */ /* 0x000fe2000f8e023f */
[----:B------:R-:W-:Y:S01]  /*87d0*/  ULDC UR4, c[0x0][0x600] ;  /* 0x0001800000047ab9 */ /* 0x000fe20000000800 */
[----:B------:R-:W-:Y:S02]  /*87e0*/  ULOP3.LUT UR17, URZ, UR8, URZ, 0x33, !UPT ;  /* 0x000000083f117292 */ /* 0x000fe4000f8e333f */
[----:B------:R-:W-:Y:S01]  /*87f0*/  UIADD3 UR4, UR4, -0x1, URZ ;  /* 0xffffffff04047890 */ /* 0x000fe2000fffe03f */
[----:B0-----:R-:W-:Y:S01]  /*8800*/  VIADD R5, R5, 0x3f ;  /* 0x0000003f05057836 */ /* 0x001fe20000000000 */
[----:B------:R-:W-:Y:S01]  /*8810*/  UIADD3 UR13, UR21, UR13, URZ ;  /* 0x0000000d150d7290 */ /* 0x000fe2000fffe03f */
[----:B------:R-:W-:-:S03]  /*8820*/  ULDC.64 UR22, c[0x0][0x198] ;  /* 0x0000660000167ab9 */ /* 0x000fc60000000a00 */
[----:B------:R-:W-:-:S04]  /*8830*/  SHF.R.S32.HI R8, RZ, 0x1f, R5 ;  /* 0x0000001fff087819 */ /* 0x000fc80000011405 */
[----:B------:R-:W-:Y:S01]  /*8840*/  LEA.HI R8, R8, R5, RZ, 0x6 ;  /* 0x0000000508087211 */ /* 0x000fe200078f30ff */
[C---:B-1----:R-:W-:Y:S02]  /*8850*/  IMAD.SHL.U32 R11, R12.reuse, 0x20, RZ ;  /* 0x000000200c0b7824 */ /* 0x042fe400078e00ff */
[----:B------:R-:W-:Y:S01]  /*8860*/  IMAD.SHL.U32 R12, R12, 0x800, RZ ;  /* 0x000008000c0c7824 */ /* 0x000fe200078e00ff */
[----:B------:R-:W-:Y:S01]  /*8870*/  SHF.R.S32.HI R10, RZ, 0x6, R8 ;  /* 0x00000006ff0a7819 */ /* 0x000fe20000011408 */
[----:B------:R-:W-:Y:S01]  /*8880*/  IMAD.MOV.U32 R5, RZ, RZ, 0x1 ;  /* 0x00000001ff057424 */ /* 0x000fe200078e00ff */
[----:B------:R-:W-:Y:S02]  /*8890*/  LOP3.LUT R11, R11, 0x20, RZ, 0xc0, !PT ;  /* 0x000000200b0b7812 */ /* 0x000fe400078ec0ff */
[----:B------:R-:W-:Y:S01]  /*88a0*/  LOP3.LUT R12, R12, 0x800, RZ, 0xc0, !PT ;  /* 0x000008000c0c7812 */ /* 0x000fe200078ec0ff */
[----:B------:R-:W-:-:S07]  /*88b0*/  VIADD R13, R10, 0x1 ;  /* 0x000000010a0d7836 */ /* 0x000fce0000000000 */
.L_x_186:
[----:B------:R-:W-:-:S03]  /*88c0*/  UMOV UR5, 0xffffffff ;  /* 0xffffffff00057882 */ /* 0x000fc60000000000 */
[----:B------:R-:W-:Y:S05]  /*88d0*/  BRA.DIV UR5, `(.L_x_176) ;  /* 0x0000000e05c87947 */ /* 0x000fea000b800000 */
[----:B------:R-:W-:-:S13]  /*88e0*/  ELECT P0, URZ, PT ;  /* 0x00000000003f782f */ /* 0x000fda0003800000 */
.L_x_198:
[----:B------:R-:W0:Y:S01]  /*88f0*/  LDC R7, c[0x0][0x28c] ;  /* 0x0000a300ff077b82 */ /* 0x000e220000000800 */
[----:B------:R-:W-:Y:S01]  /*8900*/  BSSY B1, `(.L_x_177) ;  /* 0x0000038000017945 */ /* 0x000fe20003800000 */
[----:B0-----:R-:W-:-:S13]  /*8910*/  ISETP.LT.OR P0, PT, R7, 0x1, !P0 ;  /* 0x000000010700780c */ /* 0x001fda0004701670 */
[----:B------:R-:W-:Y:S05]  /*8920*/  @P0 BRA `(.L_x_178) ;  /* 0x0000000000d40947 */ /* 0x000fea0003800000 */
[----:B------:R-:W-:Y:S02]  /*8930*/  IMAD R19, R6, 0x40, R11 ;  /* 0x0000004006137824 */ /* 0x000fe400078e020b */
[----:B------:R-:W-:Y:S02]  /*8940*/  IMAD.SHL.U32 R20, R18, 0x100, RZ ;  /* 0x0000010012147824 */ /* 0x000fe400078e00ff */
[----:B------:R-:W-:Y:S02]  /*8950*/  IMAD.MOV.U32 R23, RZ, RZ, RZ ;  /* 0x000000ffff177224 */ /* 0x000fe400078e00ff */
[----:B------:R-:W-:Y:S02]  /*8960*/  IMAD.MOV.U32 R6, RZ, RZ, R13 ;  /* 0x000000ffff067224 */ /* 0x000fe400078e000d */
[----:B------:R-:W-:Y:S02]  /*8970*/  IMAD.MOV.U32 R7, RZ, RZ, R5 ;  /* 0x000000ffff077224 */ /* 0x000fe400078e0005 */
[----:B------:R-:W-:-:S07]  /*8980*/  IMAD.MOV.U32 R9, RZ, RZ, R17 ;  /* 0x000000ffff097224 */ /* 0x000fce00078e0011 */
.L_x_181:
[----:B------:R-:W0:Y:S01]  /*8990*/  S2R R21, SR_CgaCtaId ;  /* 0x0000000000157919 */ /* 0x000e220000008800 */
[----:B------:R-:W-:Y:S02]  /*89a0*/  MOV R8, 0x400 ;  /* 0x0000040000087802 */ /* 0x000fe40000000f00 */
[----:B------:R-:W-:-:S13]  /*89b0*/  LOP3.LUT P1, RZ, R0, 0x7f, RZ, 0xc0, !PT ;  /* 0x0000007f00ff7812 */ /* 0x000fda000782c0ff */
[----:B------:R-:W1:Y:S01]  /*89c0*/  @!P1 LDC R18, c[0x0][0x500] ;  /* 0x00014000ff129b82 */ /* 0x000e620000000800 */
[----:B0-----:R-:W-:Y:S02]  /*89d0*/  LEA R22, R21, R8, 0x18 ;  /* 0x0000000815167211 */ /* 0x001fe400078ec0ff */
[----:B------:R-:W-:-:S03]  /*89e0*/  SHF.L.U32 R8, R7, 0x1f, RZ ;  /* 0x0000001f07087819 */ /* 0x000fc600000006ff */
[----:B------:R-:W-:-:S04]  /*89f0*/  IMAD R21, R9, 0x8, R22 ;  /* 0x0000000809157824 */ /* 0x000fc800078e0216 */
[----:B------:R-:W0:Y:S02]  /*8a00*/  SYNCS.PHASECHK.TRANS64.TRYWAIT P0, [R21+URZ+0x28], R8 ;  /* 0x00002808150075a7 */ /* 0x000e24000800017f */
[----:B01----:R-:W-:Y:S05]  /*8a10*/  @!P0 BRA `(.L_x_179) ;  /* 0x0000000c00988947 */ /* 0x003fea0003800000 */
.L_x_199:
[----:B0-----:R-:W-:Y:S01]  /*8a20*/  PRMT R8, R15, 0x9910, RZ ;  /* 0x000099100f087816 */ /* 0x001fe200000000ff */
[----:B------:R0:W-:Y:S03]  /*8a30*/  @!P1 SYNCS.ARRIVE.TRANS64 RZ, [R21+URZ], R18 ;  /* 0x0000001215ff99a7 */ /* 0x0001e6000800003f */
[----:B------:R-:W-:-:S13]  /*8a40*/  ISETP.NE.AND P0, PT, R8, 0x2, PT ;  /* 0x000000020800780c */ /* 0x000fda0003f05270 */
[----:B0-----:R-:W-:Y:S05]  /*8a50*/  @P0 BRA `(.L_x_180) ;  /* 0x0000000000040947 */ /* 0x001fea0003800000 */
[----:B------:R-:W-:Y:S01]  /*8a60*/  BPT.TRAP 0x1 ;  /* 0x000000040000795c */ /* 0x000fe20000300000 */
.L_x_180:
[----:B------:R-:W-:Y:S01]  /*8a70*/  R2UR UR16, R22 ;  /* 0x00000000161072ca */ /* 0x000fe200000e0000 */
[----:B------:R-:W-:Y:S01]  /*8a80*/  IMAD R22, R9, 0x4000, R22 ;  /* 0x0000400009167824 */ /* 0x000fe200078e0216 */
[----:B------:R-:W-:Y:S01]  /*8a90*/  R2UR UR9, R21 ;  /* 0x00000000150972ca */ /* 0x000fe200000e0000 */
[C---:B------:R-:W-:Y:S01]  /*8aa0*/  IMAD R8, R9.reuse, 0x1000, R12 ;  /* 0x0000100009087824 */ /* 0x040fe200078e020c */
[----:B------:R-:W-:Y:S01]  /*8ab0*/  UIADD3 UR6, UP0, UR22, 0xf0, URZ ;  /* 0x000000f016067890 */ /* 0x000fe2000ff1e03f */
[----:B------:R-:W-:Y:S01]  /*8ac0*/  VIADD R6, R6, 0xffffffff ;  /* 0xffffffff06067836 */ /* 0x000fe20000000000 */
[----:B------:R-:W-:Y:S01]  /*8ad0*/  R2UR UR5, R22 ;  /* 0x00000000160572ca */ /* 0x000fe200000e0000 */
[----:B------:R-:W-:Y:S01]  /*8ae0*/  UIADD3 UR24, UP1, UR22, 0x1f0, URZ ;  /* 0x000001f016187890 */ /* 0x000fe2000ff3e03f */
[----:B------:R-:W-:Y:S01]  /*8af0*/  R2UR UR8, R8 ;  /* 0x00000000080872ca */ /* 0x000fe200000e0000 */
[----:B------:R-:W-:Y:S01]  /*8b00*/  UIADD3.X UR7, URZ, UR23, URZ, UP0, !UPT ;  /* 0x000000173f077290 */ /* 0x000fe200087fe43f */
[----:B------:R-:W-:Y:S01]  /*8b10*/  R2UR UR11, R20 ;  /* 0x00000000140b72ca */ /* 0x000fe200000e0000 */
[----:B------:R-:W-:Y:S01]  /*8b20*/  VIADD R9, R9, 0x1 ;  /* 0x0000000109097836 */ /* 0x000fe20000000000 */
[----:B------:R-:W-:Y:S01]  /*8b30*/  R2UR UR10, R23 ;  /* 0x00000000170a72ca */ /* 0x000fe200000e0000 */
[----:B------:R-:W-:Y:S01]  /*8b40*/  UIADD3.X UR25, URZ, UR23, URZ, UP1, !UPT ;  /* 0x000000173f197290 */ /* 0x000fe20008ffe43f */
[----:B------:R-:W-:Y:S01]  /*8b50*/  R2UR UR12, R16 ;  /* 0x00000000100c72ca */ /* 0x000fe200000e0000 */
[----:B------:R-:W-:Y:S01]  /*8b60*/  UMOV UR14, 0x0 ;  /* 0x00000000000e7882 */ /* 0x000fe20000000000 */
[----:B------:R-:W-:Y:S01]  /*8b70*/  R2UR UR19, R19 ;  /* 0x00000000131372ca */ /* 0x000fe200000e0000 */
[----:B------:R-:W-:Y:S01]  /*8b80*/  UMOV UR15, 0x10000000 ;  /* 0x10000000000f7882 */ /* 0x000fe20000000000 */
[----:B------:R-:W-:Y:S01]  /*8b90*/  ISETP.GT.AND P1, PT, R6, 0x1, PT ;  /* 0x000000010600780c */ /* 0x000fe20003f24270 */
[----:B------:R-:W-:Y:S01]  /*8ba0*/  UIADD3 UR5, UR5, 0x100, URZ ;  /* 0x0000010005057890 */ /* 0x000fe2000fffe03f */
[----:B------:R-:W-:Y:S01]  /*8bb0*/  ISETP.NE.AND P0, PT, R9, 0x5, PT ;  /* 0x000000050900780c */ /* 0x000fe20003f05270 */
[----:B------:R-:W-:Y:S01]  /*8bc0*/  UIADD3 UR16, UR16, 0x14100, UR8 ;  /* 0x0001410010107890 */ /* 0x000fe2000fffe008 */
[----:B------:R-:W-:Y:S01]  /*8bd0*/  VIADD R23, R23, 0x40 ;  /* 0x0000004017177836 */ /* 0x000fe20000000000 */
[----:B------:R-:W-:Y:S01]  /*8be0*/  UMOV UR26, 0x30000 ;  /* 0x00030000001a7882 */ /* 0x000fe20000000000 */
[----:B------:R-:W-:-:S02]  /*8bf0*/  SEL R8, RZ, 0x1, P0 ;  /* 0x00000001ff087807 */ /* 0x000fc40000000000 */
[----:B------:R-:W-:Y:S01]  /*8c00*/  UMOV UR8, UR5 ;  /* 0x0000000500087c82 */ /* 0x000fe20008000000 */
[----:B------:R-:W-:Y:S01]  /*8c10*/  SEL R9, R9, RZ, P0 ;  /* 0x000000ff09097207 */ /* 0x000fe20000000000 */
[----:B------:R0:W-:Y:S01]  /*8c20*/  UTMALDG.3D [UR8], [UR6], desc[UR14] ;  /* 0x00000e08060075b4 */ /* 0x0001e20008011000 */
[----:B------:R-:W-:Y:S01]  /*8c30*/  LOP3.LUT R7, R7, R8, RZ, 0x3c, !PT ;  /* 0x0000000807077212 */ /* 0x000fe200078e3cff */
[----:B0-----:R-:W-:Y:S01]  /*8c40*/  UMOV UR11, UR19 ;  /* 0x00000013000b7c82 */ /* 0x001fe20008000000 */
[----:B------:R-:W-:Y:S02]  /*8c50*/  UMOV UR8, UR16 ;  /* 0x0000001000087c82 */ /* 0x000fe40008000000 */
[----:B------:R0:W-:Y:S02]  /*8c60*/  UTMALDG.3D.MULTICAST [UR8], [UR24], UR26, desc[UR14] ;  /* 0x00000e08180073b4 */ /* 0x0001e4000801181a */
[----:B0-----:R-:W-:Y:S05]  /*8c70*/  @P1 BRA `(.L_x_181) ;  /* 0xfffffffc00441947 */ /* 0x001fea000383ffff */
.L_x_178:
[----:B------:R-:W-:Y:S05]  /*8c80*/  BSYNC B1 ;  /* 0x0000000000017941 */ /* 0x000fea0003800000 */
.L_x_177:
[----:B------:R-:W-:Y:S01]  /*8c90*/  LOP3.LUT P1, RZ, R14, 0xff, RZ, 0xc0, !PT ;  /* 0x000000ff0eff7812 */ /* 0x000fe2000782c0ff */
[C---:B------:R-:W-:Y:S01]  /*8ca0*/  IMAD.IADD R17, R10.reuse, 0x1, R17 ;  /* 0x000000010a117824 */ /* 0x040fe200078e0211 */
[----:B------:R-:W-:Y:S01]  /*8cb0*/  ULDC.64 UR6, c[0x0][0x650] ;  /* 0x0001940000067ab9 */ /* 0x000fe20000000a00 */
[C---:B------:R-:W-:Y:S01]  /*8cc0*/  ISETP.GE.U32.AND P2, PT, R10.reuse, 0x5, PT ;  /* 0x000000050a00780c */ /* 0x040fe20003f46070 */
[----:B------:R-:W-:Y:S01]  /*8cd0*/  BSSY B1, `(.L_x_182) ;  /* 0x000006a000017945 */ /* 0x000fe20003800000 */
[----:B------:R-:W-:Y:S01]  /*8ce0*/  IMAD.MOV.U32 R18, RZ, RZ, -0x1 ;  /* 0xffffffffff127424 */ /* 0x000fe200078e00ff */
[----:B------:R-:W-:Y:S01]  /*8cf0*/  ISETP.GT.U32.AND P0, PT, R17, 0x4, PT ;  /* 0x000000041100780c */ /* 0x000fe20003f04070 */
[----:B------:R-:W-:Y:S01]  /*8d00*/  IMAD.MOV.U32 R16, RZ, RZ, -0x1 ;  /* 0xffffffffff107424 */ /* 0x000fe200078e00ff */
[----:B------:R-:W-:Y:S02]  /*8d10*/  PRMT R14, RZ, 0x7610, R14 ;  /* 0x00007610ff0e7816 */ /* 0x000fe4000000000e */
[----:B------:R-:W-:-:S03]  /*8d20*/  ISETP.LT.U32.AND P0, PT, R10, 0x5, P0 ;  /* 0x000000050a00780c */ /* 0x000fc60000701070 */
[----:B------:R-:W0:Y:S01]  /*8d30*/  @P1 S2R R7, SR_CgaCtaId ;  /* 0x0000000000071919 */ /* 0x000e220000008800 */
[----:B------:R-:W-:-:S04]  /*8d40*/  @P1 MOV R6, 0x400 ;  /* 0x0000040000061802 */ /* 0x000fc80000000f00 */
[----:B0-----:R-:W-:Y:S01]  /*8d50*/  @P1 LEA R8, R7, R6, 0x18 ;  /* 0x0000000607081211 */ /* 0x001fe200078ec0ff */
[----:B------:R-:W-:Y:S01]  /*8d60*/  IMAD.WIDE.U32 R6, R17, -0x33333333, RZ ;  /* 0xcccccccd11067825 */ /* 0x000fe200078e00ff */
[----:B------:R-:W-:Y:S02]  /*8d70*/  SEL R6, RZ, 0x1, !P0 ;  /* 0x00000001ff067807 */ /* 0x000fe40004000000 */
[----:B------:R0:W-:Y:S01]  /*8d80*/  @P1 SYNCS.ARRIVE.TRANS64.A1T0 RZ, [R8+URZ+0x68], RZ ;  /* 0x000068ff08ff19a7 */ /* 0x0001e2000810003f */
[----:B------:R-:W-:Y:S02]  /*8d90*/  IADD3 R2, P1, R2, UR20, RZ ;  /* 0x0000001402027c10 */ /* 0x000fe4000ff3e0ff */
[----:B------:R-:W-:Y:S01]  /*8da0*/  LOP3.LUT R5, R5, R6, RZ, 0x3c, !PT ;  /* 0x0000000605057212 */ /* 0x000fe200078e3cff */
[----:B------:R-:W-:Y:S01]  /*8db0*/  IMAD.MOV.U32 R6, RZ, RZ, -0x1 ;  /* 0xffffffffff067424 */ /* 0x000fe200078e00ff */
[----:B------:R-:W-:Y:S02]  /*8dc0*/  IADD3.X R3, R3, UR13, RZ, P1, !PT ;  /* 0x0000000d03037c10 */ /* 0x000fe40008ffe4ff */
[----:B------:R-:W-:-:S02]  /*8dd0*/  ISETP.GE.U32.AND P0, PT, R2, UR6, PT ;  /* 0x0000000602007c0c */ /* 0x000fc4000bf06070 */
[----:B0-----:R-:W-:Y:S02]  /*8de0*/  SHF.R.U32.HI R8, RZ, 0x2, R7 ;  /* 0x00000002ff087819 */ /* 0x001fe40000011607 */
[----:B------:R-:W-:Y:S02]  /*8df0*/  ISETP.GE.U32.AND.EX P0, PT, R3, UR7, PT, P0 ;  /* 0x0000000703007c0c */ /* 0x000fe4000bf06100 */
[----:B------:R-:W-:Y:S01]  /*8e00*/  @P2 LOP3.LUT R5, R5, 0x1, R8, 0x78, !PT ;  /* 0x0000000105052812 */ /* 0x000fe200078e7808 */
[----:B------:R-:W-:Y:S01]  /*8e10*/  IMAD R17, R8, -0x5, R17 ;  /* 0xfffffffb08117824 */ /* 0x000fe200078e0211 */
[----:B------:R-:W-:-:S09]  /*8e20*/  PRMT R7, RZ, 0x7610, R7 ;  /* 0x00007610ff077816 */ /* 0x000fd20000000007 */
[----:B------:R-:W-:Y:S05]  /*8e30*/  @P0 BRA `(.L_x_183) ;  /* 0x00000004004c0947 */ /* 0x000fea0003800000 */
[----:B------:R-:W0:Y:S01]  /*8e40*/  S2R R18, SR_CTAID.X ;  /* 0x0000000000127919 */ /* 0x000e220000002500 */
[----:B------:R-:W-:Y:S01]  /*8e50*/  ULDC.64 UR6, c[0x0][0x628] ;  /* 0x00018a0000067ab9 */ /* 0x000fe20000000a00 */
[----:B------:R-:W-:Y:S01]  /*8e60*/  ULDC UR8, c[0x0][0x630] ;  /* 0x00018c0000087ab9 */ /* 0x000fe20000000800 */
[----:B------:R-:W-:Y:S01]  /*8e70*/  ISETP.NE.U32.AND P0, PT, RZ, UR6, PT ;  /* 0x00000006ff007c0c */ /* 0x000fe2000bf05070 */
[----:B------:R-:W1:Y:S01]  /*8e80*/  S2R R19, SR_CTAID.Y ;  /* 0x0000000000137919 */ /* 0x000e620000002600 */
[----:B------:R-:W-:Y:S01]  /*8e90*/  ULDC UR9, c[0x0][0x150] ;  /* 0x0000540000097ab9 */ /* 0x000fe20000000800 */
[----:B------:R-:W-:Y:S01]  /*8ea0*/  IMAD.MOV.U32 R6, RZ, RZ, R2 ;  /* 0x000000ffff067224 */ /* 0x000fe200078e0002 */
[----:B------:R-:W-:Y:S01]  /*8eb0*/  ISETP.NE.AND.EX P0, PT, RZ, UR7, PT, P0 ;  /* 0x00000007ff007c0c */ /* 0x000fe2000bf05300 */
[----:B------:R-:W-:Y:S01]  /*8ec0*/  IMAD.MOV.U32 R7, RZ, RZ, R3 ;  /* 0x000000ffff077224 */ /* 0x000fe200078e0003 */
[----:B0-----:R-:W-:-:S11]  /*8ed0*/  I2FP.F32.U32 R20, R18 ;  /* 0x0000001200147245 */ /* 0x001fd60000201000 */
[----:B------:R-:W-:Y:S05]  /*8ee0*/  @!P0 BRA `(.L_x_184) ;  /* 0x0000000000288947 */ /* 0x000fea0003800000 */
[----:B------:R-:W-:Y:S02]  /*8ef0*/  ULDC UR5, c[0x0][0x634] ;  /* 0x00018d0000057ab9 */ /* 0x000fe40000000800 */
[----:B------:R-:W-:-:S05]  /*8f00*/  IADD3 R7, P0, R2, UR5, RZ ;  /* 0x0000000502077c10 */ /* 0x000fca000ff1e0ff */
[----:B------:R-:W-:-:S04]  /*8f10*/  IMAD.X R21, RZ, RZ, R3, P0 ;  /* 0x000000ffff157224 */ /* 0x000fc800000e0603 */
[----:B------:R-:W-:-:S04]  /*8f20*/  IMAD.WIDE.U32 R8, R21, UR6, RZ ;  /* 0x0000000615087c25 */ /* 0x000fc8000f8e00ff */
[----:B------:R-:W-:-:S04]  /*8f30*/  IMAD.WIDE.U32 R8, P0, R7, UR7, R8 ;  /* 0x0000000707087c25 */ /* 0x000fc8000f800008 */
[----:B------:R-:W-:-:S04]  /*8f40*/  IMAD.WIDE.U32 R6, R7, UR6, RZ ;  /* 0x0000000607067c25 */ /* 0x000fc8000f8e00ff */
[----:B------:R-:W-:Y:S01]  /*8f50*/  IMAD.MOV.U32 R6, RZ, RZ, R9 ;  /* 0x000000ffff067224 */ /* 0x000fe200078e0009 */
[----:B------:R-:W-:Y:S01]  /*8f60*/  IADD3 RZ, P1, R7, R8, RZ ;  /* 0x0000000807ff7210 */ /* 0x000fe20007f3e0ff */
[----:B------:R-:W-:-:S04]  /*8f70*/  IMAD.X R7, RZ, RZ, RZ, P0 ;  /* 0x000000ffff077224 */ /* 0x000fc800000e06ff */
[----:B------:R-:W-:-:S08]  /*8f80*/  IMAD.WIDE.U32.X R6, R21, UR7, R6, P1 ;  /* 0x0000000715067c25 */ /* 0x000fd000088e0406 */
.L_x_184:
[--C-:B------:R-:W-:Y:S01]  /*8f90*/  SHF.R.U64 R16, R6, UR8, R7.reuse ;  /* 0x0000000806107c19 */ /* 0x100fe20008001207 */
[----:B------:R-:W-:Y:S01]  /*8fa0*/  FMUL R20, R20, UR9 ;  /* 0x0000000914147c20 */ /* 0x000fe20008400000 */
[----:B------:R-:W0:Y:S01]  /*8fb0*/  LDC R21, c[0x0][0x144] ;  /* 0x00005100ff157b82 */ /* 0x000e220000000800 */
[----:B-1----:R-:W-:Y:S01]  /*8fc0*/  I2FP.F32.U32 R8, R19 ;  /* 0x0000001300087245 */ /* 0x002fe20000201000 */
[----:B------:R-:W-:Y:S01]  /*8fd0*/  ULDC UR5, c[0x0][0x154] ;  /* 0x0000550000057ab9 */ /* 0x000fe20000000800 */
[----:B------:R-:W-:Y:S01]  /*8fe0*/  SHF.R.U32.HI R6, RZ, UR8, R7 ;  /* 0x00000008ff067c19 */ /* 0x000fe20008011607 */
[----:B------:R-:W-:Y:S01]  /*8ff0*/  ULDC.64 UR6, c[0x0][0x620] ;  /* 0x0001880000067ab9 */ /* 0x000fe20000000a00 */
[----:B------:R-:W-:Y:S01]  /*9000*/  IADD3 R7, P0, RZ, -R16, RZ ;  /* 0x80000010ff077210 */ /* 0x000fe20007f1e0ff */
[----:B------:R-:W1:Y:S01]  /*9010*/  F2I.U32.TRUNC.NTZ R20, R20 ;  /* 0x0000001400147305 */ /* 0x000e62000020f000 */
[----:B------:R-:W-:Y:S01]  /*9020*/  FMUL R8, R8, UR5 ;  /* 0x0000000508087c20 */ /* 0x000fe20008400000 */
[----:B------:R-:W2:Y:S01]  /*9030*/  LDC R22, c[0x0][0x148] ;  /* 0x00005200ff167b82 */ /* 0x000ea20000000800 */
[----:B------:R-:W-:Y:S01]  /*9040*/  ULDC UR5, c[0x0][0x618] ;  /* 0x0001860000057ab9 */ /* 0x000fe20000000800 */
[----:B------:R-:W-:-:S04]  /*9050*/  IMAD.X R6, RZ, RZ, ~R6, P0 ;  /* 0x000000ffff067224 */ /* 0x000fc800000e0e06 */
[----:B------:R-:W-:Y:S01]  /*9060*/  IMAD R6, R6, UR6, RZ ;  /* 0x0000000606067c24 */ /* 0x000fe2000f8e02ff */
[----:B------:R-:W3:Y:S03]  /*9070*/  F2I.U32.TRUNC.NTZ R8, R8 ;  /* 0x0000000800087305 */ /* 0x000ee6000020f000 */
[C---:B------:R-:W-:Y:S02]  /*9080*/  IMAD R9, R7.reuse, UR7, R6 ;  /* 0x0000000707097c24 */ /* 0x040fe4000f8e0206 */
[----:B------:R-:W-:Y:S01]  /*9090*/  IMAD.WIDE.U32 R6, R7, UR6, R2 ;  /* 0x0000000607067c25 */ /* 0x000fe2000f8e0002 */
[----:B------:R-:W-:Y:S02]  /*90a0*/  ULDC.64 UR6, c[0x0][0x640] ;  /* 0x0001900000067ab9 */ /* 0x000fe40000000a00 */
[----:B------:R-:W-:Y:S01]  /*90b0*/  ISETP.NE.U32.AND P0, PT, RZ, UR6, PT ;  /* 0x00000006ff007c0c */ /* 0x000fe2000bf05070 */
[----:B-1----:R-:W-:-:S02]  /*90c0*/  IMAD.MOV R20, RZ, RZ, -R20 ;  /* 0x000000ffff147224 */ /* 0x002fc400078e0a14 */
[----:B------:R-:W-:Y:S01]  /*90d0*/  IMAD.IADD R7, R7, 0x1, R9 ;  /* 0x0000000107077824 */ /* 0x000fe200078e0209 */
[----:B------:R-:W-:Y:S01]  /*90e0*/  ISETP.NE.AND.EX P0, PT, RZ, UR7, PT, P0 ;  /* 0x00000007ff007c0c */ /* 0x000fe2000bf05300 */
[----:B0-----:R-:W-:-:S03]  /*90f0*/  IMAD R18, R21, R20, R18 ;  /* 0x0000001415127224 */ /* 0x001fc600078e0212 */
[--C-:B------:R-:W-:Y:S01]  /*9100*/  SHF.R.U64 R20, R6, UR5, R7.reuse ;  /* 0x0000000506147c19 */ /* 0x100fe20008001207 */
[----:B---3--:R-:W-:Y:S01]  /*9110*/  IMAD.MOV R6, RZ, RZ, -R8 ;  /* 0x000000ffff067224 */ /* 0x008fe200078e0a08 */
[----:B------:R-:W-:Y:S01]  /*9120*/  SHF.R.U32.HI R7, RZ, UR5, R7 ;  /* 0x00000005ff077c19 */ /* 0x000fe20008011607 */
[----:B------:R-:W-:Y:S02]  /*9130*/  ULDC UR5, c[0x0][0x608] ;  /* 0x0001820000057ab9 */ /* 0x000fe40000000800 */
[----:B--2---:R-:W-:Y:S01]  /*9140*/  @P3 IMAD R18, R22, R6, R19 ;  /* 0x0000000616123224 */ /* 0x004fe200078e0213 */
[--C-:B------:R-:W-:Y:S02]  /*9150*/  SHF.R.U64 R22, R20, UR5, R7.reuse ;  /* 0x0000000514167c19 */ /* 0x100fe40008001207 */
[----:B------:R-:W-:Y:S01]  /*9160*/  SHF.R.U32.HI R7, RZ, UR5, R7 ;  /* 0x00000005ff077c19 */ /* 0x000fe20008011607 */
[----:B------:R-:W-:-:S03]  /*9170*/  ULDC UR5, c[0x0][0x658] ;  /* 0x0001960000057ab9 */ /* 0x000fc60000000800 */
[--C-:B------:R-:W-:Y:S02]  /*9180*/  SHF.R.U64 R19, R22, UR5, R7.reuse ;  /* 0x0000000516137c19 */ /* 0x100fe40008001207 */
[----:B------:R-:W-:-:S03]  /*9190*/  SHF.R.U32.HI R21, RZ, UR5, R7 ;  /* 0x00000005ff157c19 */ /* 0x000fc60008011607 */
[----:B------:R-:W-:Y:S02]  /*91a0*/  IMAD.MOV.U32 R8, RZ, RZ, R19 ;  /* 0x000000ffff087224 */ /* 0x000fe400078e0013 */
[----:B------:R-:W-:Y:S01]  /*91b0*/  IMAD.MOV.U32 R7, RZ, RZ, R21 ;  /* 0x000000ffff077224 */ /* 0x000fe200078e0015 */
[----:B------:R-:W-:Y:S06]  /*91c0*/  @!P0 BRA `(.L_x_185) ;  /* 0x00000000002c8947 */ /* 0x000fec0003800000 */
        /* <DEDUP_REMOVED lines=9> */
[----:B------:R-:W-:-:S04]  /*9260*/  IMAD.WIDE.U32.X R6, R21, UR7, R6, P1 ;  /* 0x0000000715067c25 */ /* 0x000fc800088e0406 */
[----:B------:R-:W-:-:S07]  /*9270*/  IMAD.MOV.U32 R8, RZ, RZ, R6 ;  /* 0x000000ffff087224 */ /* 0x000fce00078e0006 */
.L_x_185:
[----:B------:R-:W-:Y:S01]  /*9280*/  ULDC UR5, c[0x0][0x648] ;  /* 0x0001920000057ab9 */ /* 0x000fe20000000800 */
[----:B------:R-:W-:Y:S01]  /*9290*/  LOP3.LUT R6, R22, UR17, RZ, 0xc0, !PT ;  /* 0x0000001116067c12 */ /* 0x000fe2000f8ec0ff */
[----:B------:R-:W-:Y:S01]  /*92a0*/  ULDC UR6, c[0x0][0x610] ;  /* 0x0001840000067ab9 */ /* 0x000fe20000000800 */
[----:B------:R-:W-:Y:S01]  /*92b0*/  SHF.R.U64 R7, R8, UR5, R7 ;  /* 0x0000000508077c19 */ /* 0x000fe20008001207 */
[----:B------:R-:W-:Y:S01]  /*92c0*/  ULDC UR5, c[0x0][0x638] ;  /* 0x00018e0000057ab9 */ /* 0x000fe20000000800 */
[----:B------:R-:W-:-:S03]  /*92d0*/  LOP3.LUT R20, R20, UR4, RZ, 0xc0, !PT ;  /* 0x0000000414147c12 */ /* 0x000fc6000f8ec0ff */
[----:B------:R-:W-:Y:S02]  /*92e0*/  IMAD.MOV R8, RZ, RZ, -R7 ;  /* 0x000000ffff087224 */ /* 0x000fe400078e0a07 */
[----:B------:R-:W-:Y:S02]  /*92f0*/  IMAD R7, R7, UR18, R6 ;  /* 0x0000001207077c24 */ /* 0x000fe4000f8e0206 */
[----:B------:R-:W-:Y:S01]  /*9300*/  IMAD R19, R8, UR5, R19 ;  /* 0x0000000508137c24 */ /* 0x000fe2000f8e0213 */
[----:B------:R-:W-:Y:S01]  /*9310*/  ULDC UR5, c[0x0][0x600] ;  /* 0x0001800000057ab9 */ /* 0x000fe20000000800 */
[----:B------:R-:W-:Y:S02]  /*9320*/  IMAD R18, R7, UR6, R18 ;  /* 0x0000000607127c24 */ /* 0x000fe4000f8e0212 */
[----:B------:R-:W-:Y:S02]  /*9330*/  IMAD R19, R19, UR5, R20 ;  /* 0x0000000513137c24 */ /* 0x000fe4000f8e0214 */
[----:B------:R-:W-:-:S03]  /*9340*/  IMAD.MOV.U32 R7, RZ, RZ, 0x1 ;  /* 0x00000001ff077424 */ /* 0x000fc600078e00ff */
[----:B------:R-:W-:Y:S02]  /*9350*/  SEL R6, R19, R18, !P3 ;  /* 0x0000001213067207 */ /* 0x000fe40005800000 */
[----:B------:R-:W-:-:S07]  /*9360*/  SEL R18, R18, R19, !P3 ;  /* 0x0000001312127207 */ /* 0x000fce0005800000 */
.L_x_183:
[----:B------:R-:W-:Y:S05]  /*9370*/  BSYNC B1 ;  /* 0x0000000000017941 */ /* 0x000fea0003800000 */
.L_x_182:
[----:B------:R-:W-:-:S13]  /*9380*/  LOP3.LUT P0, RZ, R7, 0xff, RZ, 0xc0, !PT ;  /* 0x000000ff07ff7812 */ /* 0x000fda000780c0ff */
[----:B------:R-:W-:Y:S05]  /*9390*/  @P0 BRA `(.L_x_186) ;  /* 0xfffffff400480947 */ /* 0x000fea000383ffff */
[----:B------:R-:W-:Y:S05]  /*93a0*/  BSYNC B0 ;  /* 0x0000000000007941 */ /* 0x000fea0003800000 */
.L_x_175:
[----:B------:R-:W-:-:S03]  /*93b0*/  UMOV UR5, 0xffffffff ;  /* 0xffffffff00057882 */ /* 0x000fc60000000000 */
[----:B------:R-:W-:Y:S05]  /*93c0*/  BRA.DIV UR5, `(.L_x_187) ;  /* 0x0000000605407947 */ /* 0x000fea000b800000 */
[----:B------:R-:W-:-:S13]  /*93d0*/  ELECT P0, URZ, PT ;  /* 0x00000000003f782f */ /* 0x000fda0003800000 */
.L_x_202:
[----:B------:R-:W-:Y:S04]  /*93e0*/  BSSY B0, `(.L_x_188) ;  /* 0x0000034000007945 */ /* 0x000fe80003800000 */
[----:B------:R-:W-:Y:S05]  /*93f0*/  @!P0 BRA `(.L_x_189) ;  /* 0x0000000000c88947 */ /* 0x000fea0003800000 */
[----:B------:R-:W-:-:S04]  /*9400*/  LOP3.LUT R4, R4, 0x2, RZ, 0xfc, !PT ;  /* 0x0000000204047812 */ /* 0x000fc800078efcff */
[----:B------:R-:W-:-:S13]  /*9410*/  ISETP.NE.AND P0, PT, R4, 0x3, PT ;  /* 0x000000030400780c */ /* 0x000fda0003f05270 */
[----:B------:R-:W-:Y:S05]  /*9420*/  @!P0 BRA `(.L_x_190) ;  /* 0x0000000000048947 */ /* 0x000fea0003800000 */
[----:B------:R-:W-:Y:S01]  /*9430*/  BPT.TRAP 0x1 ;  /* 0x000000040000795c */ /* 0x000fe20000300000 */
.L_x_190:
[----:B------:R-:W0:Y:S01]  /*9440*/  S2R R3, SR_CgaCtaId ;  /* 0x0000000000037919 */ /* 0x000e220000008800 */
[----:B------:R-:W-:-:S04]  /*9450*/  MOV R0, 0x400 ;  /* 0x0000040000007802 */ /* 0x000fc80000000f00 */
[----:B0-----:R-:W-:Y:S02]  /*9460*/  LEA R0, R3, R0, 0x18 ;  /* 0x0000000003007211 */ /* 0x001fe400078ec0ff */
[----:B------:R-:W-:-:S03]  /*9470*/  SHF.L.U32 R3, R5, 0x1f, RZ ;  /* 0x0000001f05037819 */ /* 0x000fc600000006ff */
[----:B------:R-:W-:-:S04]  /*9480*/  VIADD R0, R0, 0x28 ;  /* 0x0000002800007836 */ /* 0x000fc80000000000 */
[C---:B------:R-:W-:Y:S02]  /*9490*/  IMAD R6, R17.reuse, 0x8, R0 ;  /* 0x0000000811067824 */ /* 0x040fe400078e0200 */
[----:B------:R-:W-:Y:S02]  /*94a0*/  VIADD R17, R17, 0x1 ;  /* 0x0000000111117836 */ /* 0x000fe40000000000 */
[----:B------:R-:W0:Y:S03]  /*94b0*/  SYNCS.PHASECHK.TRANS64.TRYWAIT P0, [R6+URZ], R3 ;  /* 0x00000003060075a7 */ /* 0x000e26000800017f */
[----:B------:R-:W-:-:S04]  /*94c0*/  ISETP.NE.AND P1, PT, R17, 0x5, PT ;  /* 0x000000051100780c */ /* 0x000fc80003f25270 */
[----:B------:R-:W-:Y:S02]  /*94d0*/  SEL R2, RZ, 0x1, P1 ;  /* 0x00000001ff027807 */ /* 0x000fe40000800000 */
[----:B------:R-:W-:Y:S02]  /*94e0*/  SEL R17, R17, RZ, P1 ;  /* 0x000000ff11117207 */ /* 0x000fe40000800000 */
[----:B------:R-:W-:-:S03]  /*94f0*/  LOP3.LUT R8, R5, R2, RZ, 0x3c, !PT ;  /* 0x0000000205087212 */ /* 0x000fc600078e3cff */
[----:B------:R-:W-:Y:S01]  /*9500*/  IMAD R7, R17, 0x8, R0 ;  /* 0x0000000811077824 */ /* 0x000fe200078e0200 */
[----:B------:R-:W-:Y:S01]  /*9510*/  SHF.L.U32 R4, R8, 0x1f, RZ ;  /* 0x0000001f08047819 */ /* 0x000fe200000006ff */
[----:B0-----:R-:W-:Y:S06]  /*9520*/  @!P0 BRA `(.L_x_191) ;  /* 0x0000000400088947 */ /* 0x001fec0003800000 */
.L_x_203:
[----:B------:R-:W1:Y:S01]  /*9530*/  SYNCS.PHASECHK.TRANS64.TRYWAIT P0, [R7+URZ], R4 ;  /* 0x00000004070075a7 */ /* 0x000e62000800017f */
[----:B------:R-:W-:-:S05]  /*9540*/  VIADD R2, R17, 0x1 ;  /* 0x0000000111027836 */ /* 0x000fca0000000000 */
[----:B------:R-:W-:-:S04]  /*9550*/  ISETP.NE.AND P1, PT, R2, 0x5, PT ;  /* 0x000000050200780c */ /* 0x000fc80003f25270 */
[----:B0-----:R-:W-:Y:S02]  /*9560*/  SEL R3, RZ, 0x1, P1 ;  /* 0x00000001ff037807 */ /* 0x001fe40000800000 */
[----:B------:R-:W-:Y:S02]  /*9570*/  SEL R9, R2, RZ, P1 ;  /* 0x000000ff02097207 */ /* 0x000fe40000800000 */
[----:B------:R-:W-:-:S03]  /*9580*/  LOP3.LUT R8, R8, R3, RZ, 0x3c, !PT ;  /* 0x0000000308087212 */ /* 0x000fc600078e3cff */
[----:B------:R-:W-:Y:S01]  /*9590*/  IMAD R10, R9, 0x8, R0 ;  /* 0x00000008090a7824 */ /* 0x000fe200078e0200 */
[----:B------:R-:W-:Y:S01]  /*95a0*/  SHF.L.U32 R5, R8, 0x1f, RZ ;  /* 0x0000001f08057819 */ /* 0x000fe200000006ff */
[----:B-1----:R-:W-:Y:S06]  /*95b0*/  @!P0 BRA `(.L_x_192) ;  /* 0x0000000000f88947 */ /* 0x002fec0003800000 */
.L_x_204:
[----:B------:R-:W1:Y:S01]  /*95c0*/  SYNCS.PHASECHK.TRANS64.TRYWAIT P0, [R10+URZ], R5 ;  /* 0x000000050a0075a7 */ /* 0x000e62000800017f */
[----:B------:R-:W-:-:S05]  /*95d0*/  VIADD R2, R9, 0x1 ;  /* 0x0000000109027836 */ /* 0x000fca0000000000 */
[----:B------:R-:W-:-:S04]  /*95e0*/  ISETP.NE.AND P1, PT, R2, 0x5, PT ;  /* 0x000000050200780c */ /* 0x000fc80003f25270 */
[----:B------:R-:W-:Y:S02]  /*95f0*/  SEL R3, RZ, 0x1, P1 ;  /* 0x00000001ff037807 */ /* 0x000fe40000800000 */
[----:B0-----:R-:W-:Y:S02]  /*9600*/  SEL R7, R2, RZ, P1 ;  /* 0x000000ff02077207 */ /* 0x001fe40000800000 */
[----:B------:R-:W-:-:S03]  /*9610*/  LOP3.LUT R9, R8, R3, RZ, 0x3c, !PT ;  /* 0x0000000308097212 */ /* 0x000fc600078e3cff */
[----:B------:R-:W-:Y:S01]  /*9620*/  IMAD R11, R7, 0x8, R0 ;  /* 0x00000008070b7824 */ /* 0x000fe200078e0200 */
[----:B------:R-:W-:Y:S01]  /*9630*/  SHF.L.U32 R6, R9, 0x1f, RZ ;  /* 0x0000001f09067819 */ /* 0x000fe200000006ff */
[----:B-1----:R-:W-:Y:S06]  /*9640*/  @!P0 BRA `(.L_x_193) ;  /* 0x0000000000e88947 */ /* 0x002fec0003800000 */
.L_x_205:
[----:B------:R-:W1:Y:S01]  /*9650*/  SYNCS.PHASECHK.TRANS64.TRYWAIT P0, [R11+URZ], R6 ;  /* 0x000000060b0075a7 */ /* 0x000e62000800017f */
[----:B------:R-:W-:-:S05]  /*9660*/  VIADD R2, R7, 0x1 ;  /* 0x0000000107027836 */ /* 0x000fca0000000000 */
[----:B------:R-:W-:-:S04]  /*9670*/  ISETP.NE.AND P1, PT, R2, 0x5, PT ;  /* 0x000000050200780c */ /* 0x000fc80003f25270 */
[----:B------:R-:W-:Y:S02]  /*9680*/  SEL R4, RZ, 0x1, P1 ;  /* 0x00000001ff047807 */ /* 0x000fe40000800000 */
[----:B------:R-:W-:Y:S02]  /*9690*/  SEL R3, R2, RZ, P1 ;  /* 0x000000ff02037207 */ /* 0x000fe40000800000 */
[----:B------:R-:W-:Y:S01]  /*96a0*/  LOP3.LUT R4, R9, R4, RZ, 0x3c, !PT ;  /* 0x0000000409047212 */ /* 0x000fe200078e3cff */
[----:B-1----:R-:W-:Y:S06]  /*96b0*/  @!P0 BRA `(.L_x_194) ;  /* 0x0000000000e08947 */ /* 0x002fec0003800000 */
.L_x_206:
[----:B------:R-:W-:Y:S01]  /*96c0*/  IMAD R3, R3, 0x8, R0 ;  /* 0x0000000803037824 */ /* 0x000fe200078e0200 */
[----:B------:R-:W-:-:S07]  /*96d0*/  SHF.L.U32 R0, R4, 0x1f, RZ ;  /* 0x0000001f04007819 */ /* 0x000fce00000006ff */
.L_x_195:
[----:B--2---:R2:W3:Y:S02]  /*96e0*/  SYNCS.PHASECHK.TRANS64.TRYWAIT P0, [R3+URZ], R0 ;  /* 0x00000000030075a7 */ /* 0x0044e4000800017f */
[----:B---3--:R-:W-:Y:S05]  /*96f0*/  @!P0 NANOSLEEP.SYNCS 0x989680 ;  /* 0x009896800000895d */ /* 0x008fea0003900000 */
[----:B------:R-:W3:Y:S02]  /*9700*/  @!P0 SYNCS.PHASECHK.TRANS64 P0, [R3+URZ], R0 ;  /* 0x00000000030085a7 */ /* 0x000ee4000800007f */
[----:B---3--:R-:W-:Y:S05]  /*9710*/  @!P0 BRA `(.L_x_195) ;  /* 0xfffffffc00f08947 */ /* 0x008fea000383ffff */
.L_x_189:
[----:B------:R-:W-:Y:S05]  /*9720*/  BSYNC B0 ;  /* 0x0000000000007941 */ /* 0x000fea0003800000 */
.L_x_188:
[----:B------:R-:W-:Y:S05]  /*9730*/  EXIT ;  /* 0x000000000000794d */ /* 0x000fea0003800000 */
.L_x_21:
[----:B-1----:R-:W-:-:S04]  /*9740*/  IMAD.U32 R13, RZ, RZ, UR6 ;  /* 0x00000006ff0d7e24 */ /* 0x002fc8000f8e00ff */
[----:B------:R1:W4:Y:S03]  /*9750*/  SYNCS.PHASECHK.TRANS64.TRYWAIT P0, [R13+URZ], R12 ;  /* 0x0000000c0d0075a7 */ /* 0x000326000800017f */
[----:B----4-:R-:W-:Y:S05]  /*9760*/  @!P0 NANOSLEEP.SYNCS 0x989680 ;  /* 0x009896800000895d */ /* 0x010fea0003900000 */
[----:B------:R-:W4:Y:S02]  /*9770*/  @!P0 SYNCS.PHASECHK.TRANS64 P0, [R13+URZ], R12 ;  /* 0x0000000c0d0085a7 */ /* 0x000f24000800007f */
[----:B----4-:R-:W-:Y:S05]  /*9780*/  @!P0 BRA `(.L_x_21) ;  /* 0xfffffffc00ec8947 */ /* 0x010fea000383ffff */
[----:B------:R-:W-:Y:S05]  /*9790*/  BRA `(.L_x_20) ;  /* 0xffffff8000207947 */ /* 0x000fea000383ffff */
.L_x_27:
[----:B-1----:R-:W-:-:S04]  /*97a0*/  IMAD.U32 R15, RZ, RZ, UR12 ;  /* 0x0000000cff0f7e24 */ /* 0x002fc8000f8e00ff */
[----:B------:R1:W4:Y:S03]  /*97b0*/  SYNCS.PHASECHK.TRANS64.TRYWAIT P0, [R15+URZ], R14 ;  /* 0x0000000e0f0075a7 */ /* 0x000326000800017f */
[----:B----4-:R-:W-:Y:S05]  /*97c0*/  @!P0 NANOSLEEP.SYNCS 0x989680 ;  /* 0x009896800000895d */ /* 0x010fea0003900000 */
[----:B------:R-:W4:Y:S02]  /*97d0*/  @!P0 SYNCS.PHASECHK.TRANS64 P0, [R15+URZ], R14 ;  /* 0x0000000e0f0085a7 */ /* 0x000f24000800007f */
[----:B----4-:R-:W-:Y:S05]  /*97e0*/  @!P0 BRA `(.L_x_27) ;  /* 0xfffffffc00ec8947 */ /* 0x010fea000383ffff */
[----:B------:R-:W-:Y:S05]  /*97f0*/  BRA `(.L_x_26) ;  /* 0xffffff88008c7947 */ /* 0x000fea000383ffff */
.L_x_176:
[----:B------:R-:W-:Y:S01]  /*9800*/  BSSY B1, `(.L_x_196) ;  /* 0x0000006000017945 */ /* 0x000fe20003800000 */
[----:B------:R-:W-:-:S07]  /*9810*/  IMAD.MOV.U32 R7, RZ, RZ, -0x1 ;  /* 0xffffffffff077424 */ /* 0x000fce00078e00ff */
[----:B------:R-:W-:Y:S05]  /*9820*/  WARPSYNC.COLLECTIVE R7, `(.L_x_197) ;  /* 0x00000000070c7348 */ /* 0x000fea0003c00000 */
[----:B------:R-:W-:Y:S02]  /*9830*/  ELECT P0, UR62, PT ;  /* 0x00000000003e782f */ /* 0x000fe40003800000 */
[----:B------:R-:W-:Y:S01]  /*9840*/  MOV R7, UR62 ;  /* 0x0000003e00077c02 */ /* 0x000fe20008000f00 */
[----:B------:R-:W-:Y:S10]  /*9850*/  ENDCOLLECTIVE ;  /* 0x000000000000791b */ /* 0x000ff40003800000 */
.L_x_197:
[----:B------:R-:W-:Y:S05]  /*9860*/  BSYNC B1 ;  /* 0x0000000000017941 */ /* 0x000fea0003800000 */
.L_x_196:
[----:B------:R-:W-:Y:S05]  /*9870*/  BRA `(.L_x_198) ;  /* 0xfffffff0001c7947 */ /* 0x000fea000383ffff */
.L_x_179:
[----:B0-----:R0:W1:Y:S02]  /*9880*/  SYNCS.PHASECHK.TRANS64.TRYWAIT P0, [R21+URZ+0x28], R8 ;  /* 0x00002808150075a7 */ /* 0x001064000800017f */
[----:B-1----:R-:W-:Y:S05]  /*9890*/  @!P0 NANOSLEEP.SYNCS 0x989680 ;  /* 0x009896800000895d */ /* 0x002fea0003900000 */
[----:B------:R-:W1:Y:S02]  /*98a0*/  @!P0 SYNCS.PHASECHK.TRANS64 P0, [R21+URZ+0x28], R8 ;  /* 0x00002808150085a7 */ /* 0x000e64000800007f */
[----:B-1----:R-:W-:Y:S05]  /*98b0*/  @!P0 BRA `(.L_x_179) ;  /* 0xfffffffc00f08947 */ /* 0x002fea000383ffff */
[----:B------:R-:W-:Y:S05]  /*98c0*/  BRA `(.L_x_199) ;  /* 0xfffffff000547947 */ /* 0x000fea000383ffff */
.L_x_187:
[----:B------:R-:W-:Y:S01]  /*98d0*/  BSSY B0, `(.L_x_200) ;  /* 0x0000006000007945 */ /* 0x000fe20003800000 */
[----:B------:R-:W-:-:S07]  /*98e0*/  IMAD.MOV.U32 R7, RZ, RZ, -0x1 ;  /* 0xffffffffff077424 */ /* 0x000fce00078e00ff */
[----:B------:R-:W-:Y:S05]  /*98f0*/  WARPSYNC.COLLECTIVE R7, `(.L_x_201) ;  /* 0x00000000070c7348 */ /* 0x000fea0003c00000 */
[----:B------:R-:W-:Y:S02]  /*9900*/  ELECT P0, UR62, PT ;  /* 0x00000000003e782f */ /* 0x000fe40003800000 */
[----:B------:R-:W-:Y:S01]  /*9910*/  MOV R7, UR62 ;  /* 0x0000003e00077c02 */ /* 0x000fe20008000f00 */
[----:B------:R-:W-:Y:S10]  /*9920*/  ENDCOLLECTIVE ;  /* 0x000000000000791b */ /* 0x000ff40003800000 */
.L_x_201:
[----:B------:R-:W-:Y:S05]  /*9930*/  BSYNC B0 ;  /* 0x0000000000007941 */ /* 0x000fea0003800000 */
.L_x_200:
[----:B------:R-:W-:Y:S05]  /*9940*/  BRA `(.L_x_202) ;  /* 0xfffffff800a47947 */ /* 0x000fea000383ffff */
.L_x_191:
[----:B0-----:R0:W1:Y:S02]  /*9950*/  SYNCS.PHASECHK.TRANS64.TRYWAIT P0, [R6+URZ], R3 ;  /* 0x00000003060075a7 */ /* 0x001064000800017f */
[----:B-1----:R-:W-:Y:S05]  /*9960*/  @!P0 NANOSLEEP.SYNCS 0x989680 ;  /* 0x009896800000895d */ /* 0x002fea0003900000 */
[----:B------:R-:W1:Y:S02]  /*9970*/  @!P0 SYNCS.PHASECHK.TRANS64 P0, [R6+URZ], R3 ;  /* 0x00000003060085a7 */ /* 0x000e64000800007f */
[----:B-1----:R-:W-:Y:S05]  /*9980*/  @!P0 BRA `(.L_x_191) ;  /* 0xfffffffc00f08947 */ /* 0x002fea000383ffff */
[----:B------:R-:W-:Y:S05]  /*9990*/  BRA `(.L_x_203) ;  /* 0xfffffff800e47947 */ /* 0x000fea000383ffff */
.L_x_192:
[----:B0-----:R0:W1:Y:S02]  /*99a0*/  SYNCS.PHASECHK.TRANS64.TRYWAIT P0, [R7+URZ], R4 ;  /* 0x00000004070075a7 */ /* 0x001064000800017f */
[----:B-1----:R-:W-:Y:S05]  /*99b0*/  @!P0 NANOSLEEP.SYNCS 0x989680 ;  /* 0x009896800000895d */ /* 0x002fea0003900000 */
[----:B------:R-:W1:Y:S02]  /*99c0*/  @!P0 SYNCS.PHASECHK.TRANS64 P0, [R7+URZ], R4 ;  /* 0x00000004070085a7 */ /* 0x000e64000800007f */
[----:B-1----:R-:W-:Y:S05]  /*99d0*/  @!P0 BRA `(.L_x_192) ;  /* 0xfffffffc00f08947 */ /* 0x002fea000383ffff */
[----:B------:R-:W-:Y:S05]  /*99e0*/  BRA `(.L_x_204) ;  /* 0xfffffff800f47947 */ /* 0x000fea000383ffff */
.L_x_193:
[----:B0-----:R0:W1:Y:S02]  /*99f0*/  SYNCS.PHASECHK.TRANS64.TRYWAIT P0, [R10+URZ], R5 ;  /* 0x000000050a0075a7 */ /* 0x001064000800017f */
[----:B-1----:R-:W-:Y:S05]  /*9a00*/  @!P0 NANOSLEEP.SYNCS 0x989680 ;  /* 0x009896800000895d */ /* 0x002fea0003900000 */
[----:B------:R-:W1:Y:S02]  /*9a10*/  @!P0 SYNCS.PHASECHK.TRANS64 P0, [R10+URZ], R5 ;  /* 0x000000050a0085a7 */ /* 0x000e64000800007f */
[----:B-1----:R-:W-:Y:S05]  /*9a20*/  @!P0 BRA `(.L_x_193) ;  /* 0xfffffffc00f08947 */ /* 0x002fea000383ffff */
[----:B------:R-:W-:Y:S05]  /*9a30*/  BRA `(.L_x_205) ;  /* 0xfffffffc00047947 */ /* 0x000fea000383ffff */
.L_x_194:
[----:B-1----:R1:W2:Y:S02]  /*9a40*/  SYNCS.PHASECHK.TRANS64.TRYWAIT P0, [R11+URZ], R6 ;  /* 0x000000060b0075a7 */ /* 0x0022a4000800017f */
[----:B--2---:R-:W-:Y:S05]  /*9a50*/  @!P0 NANOSLEEP.SYNCS 0x989680 ;  /* 0x009896800000895d */ /* 0x004fea0003900000 */
[----:B------:R-:W2:Y:S02]  /*9a60*/  @!P0 SYNCS.PHASECHK.TRANS64 P0, [R11+URZ], R6 ;  /* 0x000000060b0085a7 */ /* 0x000ea4000800007f */
[----:B--2---:R-:W-:Y:S05]  /*9a70*/  @!P0 BRA `(.L_x_194) ;  /* 0xfffffffc00f08947 */ /* 0x004fea000383ffff */
[----:B------:R-:W-:Y:S05]  /*9a80*/  BRA `(.L_x_206) ;  /* 0xfffffffc000c7947 */ /* 0x000fea000383ffff */
.L_x_207:
[----:B------:R-:W-:-:S00]  /*9a90*/  BRA `(.L_x_207) ;  /* 0xfffffffc00fc7947 */ /* 0x000fc0000383ffff */
[----:B------:R-:W-:-:S00]  /*9aa0*/  NOP ;  /* 0x0000000000007918 */ /* 0x000fc00000000000 */
        /* <DEDUP_REMOVED lines=13> */
.L_x_208:


//--------------------- .nv.shared._ZN7cutlass13device_kernelINS_4gemm6kernel13GemmUniversalIN4cute5tupleIJiiiiEEENS1_10collective13CollectiveMmaINS1_37MainloopSm90TmaGmmaWarpSpecializedFP8ILi5ENS5_IJNS4_1CILi2EEENSA_ILi1EEESC_EEENS1_35KernelTmaWarpSpecializedCooperativeEEENS5_IJNSA_ILi256EEENSA_ILi64EEESH_EEENS_12float_e4m3_tENS5_IJlSC_lEEESJ_SK_NS4_8TiledMMAINS4_8MMA_AtomIJNS4_4SM904GMMA30MMA_64x64x32_F32E4M3E4M3_SS_TNILNSO_7ScaleInE1ELSQ_1EEEEEENS4_6LayoutISD_NS5_IJSC_NSA_ILi0EEESU_EEEEENS5_IJNS4_10UnderscoreESX_SX_EEEEENS4_13SM90_TMA_LOADENS4_14ComposedLayoutINS4_7SwizzleILi2ELi4ELi3EEENS4_18smem_ptr_flag_bitsILi8EEENST_INS5_IJNSA_ILi8EEESH_EEENS5_IJSH_SC_EEEEEEEvNS4_8identityENS4_23SM90_TMA_LOAD_MULTICASTES1A_vS1B_EENS_8epilogue10collective6detail29Sm90TmaWarpSpecializedAdapterINS1F_15DefaultEpilogueISJ_SK_SK_NS1E_6thread17LinearCombinationISJ_Li1EffLNS1J_9ScaleType4KindE0ELNS_15FloatRoundStyleE2ESJ_EENS1_15EpilogueDefaultEEEEEvvEEEEvNT_6ParamsE --------------------------
	.section	.nv.shared._ZN7cutlass13device_kernelINS_4gemm6kernel13GemmUniversalIN4cute5tupleIJiiiiEEENS1_10collective13CollectiveMmaINS1_37MainloopSm90TmaGmmaWarpSpecializedFP8ILi5ENS5_IJNS4_1CILi2EEENSA_ILi1EEESC_EEENS1_35KernelTmaWarpSpecializedCooperativeEEENS5_IJNSA_ILi256EEENSA_ILi64EEESH_EEENS_12float_e4m3_tENS5_IJlSC_lEEESJ_SK_NS4_8TiledMMAINS4_8MMA_AtomIJNS4_4SM904GMMA30MMA_64x64x32_F32E4M3E4M3_SS_TNILNSO_7ScaleInE1ELSQ_1EEEEEENS4_6LayoutISD_NS5_IJSC_NSA_ILi0EEESU_EEEEENS5_IJNS4_10UnderscoreESX_SX_EEEEENS4_13SM90_TMA_LOADENS4_14ComposedLayoutINS4_7SwizzleILi2ELi4ELi3EEENS4_18smem_ptr_flag_bitsILi8EEENST_INS5_IJNSA_ILi8EEESH_EEENS5_IJSH_SC_EEEEEEEvNS4_8identityENS4_23SM90_TMA_LOAD_MULTICASTES1A_vS1B_EENS_8epilogue10collective6detail29Sm90TmaWarpSpecializedAdapterINS1F_15DefaultEpilogueISJ_SK_SK_NS1E_6thread17LinearCombinationISJ_Li1EffLNS1J_9ScaleType4KindE0ELNS_15FloatRoundStyleE2ESJ_EENS1_15EpilogueDefaultEEEEEvvEEEEvNT_6ParamsE,"aw",@nobits
	.sectionflags	@""
	.align	16
	.zero		1024


//--------------------- .nv.shared.reserved.0     --------------------------
	.section	.nv.shared.reserved.0,"aw",@nobits
	.weak		__nv_reservedSMEM_offset_0_alias
	.size		__nv_reservedSMEM_offset_0_alias, 0, 0
	.other		__nv_reservedSMEM_offset_0_alias,@"STO_CUDA_RESERVED_SHARED STV_DEFAULT"
__nv_reservedSMEM_offset_0_alias:
	.zero		0


//--------------------- .nv.global                --------------------------
	.section	.nv.global,"aw",@nobits
.nv.global:
	.type		_ZN39_INTERNAL_5f4fa320_4_k_cu_19f10fac_54894cute1_E,@object
	.size		_ZN39_INTERNAL_5f4fa320_4_k_cu_19f10fac_54894cute1_E,(_ZN39_INTERNAL_5f4fa320_4_k_cu_19f10fac_54894cuda3std3__45__cpo6cbeginE - _ZN39_INTERNAL_5f4fa320_4_k_cu_19f10fac_54894cute1_E)
_ZN39_INTERNAL_5f4fa320_4_k_cu_19f10fac_54894cute1_E:
	.zero		1
	.type		_ZN39_INTERNAL_5f4fa320_4_k_cu_19f10fac_54894cuda3std3__45__cpo6cbeginE,@object
	.size		_ZN39_INTERNAL_5f4fa320_4_k_cu_19f10fac_54894cuda3std3__45__cpo6cbeginE,(_ZN39_INTERNAL_5f4fa320_4_k_cu_19f10fac_54894cuda3std3__48in_placeE - _ZN39_INTERNAL_5f4fa320_4_k_cu_19f10fac_54894cuda3std3__45__cpo6cbeginE)
_ZN39_INTERNAL_5f4fa320_4_k_cu_19f10fac_54894cuda3std3__45__cpo6cbeginE:
	.zero		1
	.type		_ZN39_INTERNAL_5f4fa320_4_k_cu_19f10fac_54894cuda3std3__48in_placeE,@object
	.size		_ZN39_INTERNAL_5f4fa320_4_k_cu_19f10fac_54894cuda3std3__48in_placeE,(_ZN39_INTERNAL_5f4fa320_4_k_cu_19f10fac_54894cuda3std6ranges3__45__cpo9iter_moveE - _ZN39_INTERNAL_5f4fa320_4_k_cu_19f10fac_54894cuda3std3__48in_placeE)
_ZN39_INTERNAL_5f4fa320_4_k_cu_19f10fac_54894cuda3std3__48in_placeE:
	.zero		1
	.type		_ZN39_INTERNAL_5f4fa320_4_k_cu_19f10fac_54894cuda3std6ranges3__45__cpo9iter_moveE,@object
	.size		_ZN39_INTERNAL_5f4fa320_4_k_cu_19f10fac_54894cuda3std6ranges3__45__cpo9iter_moveE,(_ZN39_INTERNAL_5f4fa320_4_k_cu_19f10fac_54894cuda3std3__45__cpo5beginE - _ZN39_INTERNAL_5f4fa320_4_k_cu_19f10fac_54894cuda3std6ranges3__45__cpo9iter_moveE)
_ZN39_INTERNAL_5f4fa320_4_k_cu_19f10fac_54894cuda3std6ranges3__45__cpo9iter_moveE:
	.zero		1
	.type		_ZN39_INTERNAL_5f4fa320_4_k_cu_19f10fac_54894cuda3std3__45__cpo5beginE,@object
	.size		_ZN39_INTERNAL_5f4fa320_4_k_cu_19f10fac_54894cuda3std3__45__cpo5beginE,(_ZN39_INTERNAL_5f4fa320_4_k_cu_19f10fac_54894cuda3std3__441_GLOBAL__N__5f4fa320_4_k_cu_19f10fac_54896ignoreE - _ZN39_INTERNAL_5f4fa320_4_k_cu_19f10fac_54894cuda3std3__45__cpo5beginE)
_ZN39_INTERNAL_5f4fa320_4_k_cu_19f10fac_54894cuda3std3__45__cpo5beginE:
	.zero		1
	.type		_ZN39_INTERNAL_5f4fa320_4_k_cu_19f10fac_54894cuda3std3__441_GLOBAL__N__5f4fa320_4_k_cu_19f10fac_54896ignoreE,@object
	.size		_ZN39_INTERNAL_5f4fa320_4_k_cu_19f10fac_54894cuda3std3__441_GLOBAL__N__5f4fa320_4_k_cu_19f10fac_54896ignoreE,(_ZN39_INTERNAL_5f4fa320_4_k_cu_19f10fac_54894cute7productE - _ZN39_INTERNAL_5f4fa320_4_k_cu_19f10fac_54894cuda3std3__441_GLOBAL__N__5f4fa320_4_k_cu_19f10fac_54896ignoreE)
_ZN39_INTERNAL_5f4fa320_4_k_cu_19f10fac_54894cuda3std3__441_GLOBAL__N__5f4fa320_4_k_cu_19f10fac_54896ignoreE:
	.zero		1
	.type		_ZN39_INTERNAL_5f4fa320_4_k_cu_19f10fac_54894cute7productE,@object
	.size		_ZN39_INTERNAL_5f4fa320_4_k_cu_19f10fac_54894cute7productE,(_ZN39_INTERNAL_5f4fa320_4_k_cu_19f10fac_54894cuda3std3__45__cpo3endE - _ZN39_INTERNAL_5f4fa320_4_k_cu_19f10fac_54894cute7productE)
_ZN39_INTERNAL_5f4fa320_4_k_cu_19f10fac_54894cute7productE:
	.zero		1
	.type		_ZN39_INTERNAL_5f4fa320_4_k_cu_19f10fac_54894cuda3std3__45__cpo3endE,@object
	.size		_ZN39_INTERNAL_5f4fa320_4_k_cu_19f10fac_54894cuda3std3__45__cpo3endE,(_ZN39_INTERNAL_5f4fa320_4_k_cu_19f10fac_54894cuda3std3__419piecewise_constructE - _ZN39_INTERNAL_5f4fa320_4_k_cu_19f10fac_54894cuda3std3__45__cpo3endE)
_ZN39_INTERNAL_5f4fa320_4_k_cu_19f10fac_54894cuda3std3__45__cpo3endE:
	.zero		1
	.type		_ZN39_INTERNAL_5f4fa320_4_k_cu_19f10fac_54894cuda3std3__419piecewise_constructE,@object
	.size		_ZN39_INTERNAL_5f4fa320_4_k_cu_19f10fac_54894cuda3std3__419piecewise_constructE,(_ZN39_INTERNAL_5f4fa320_4_k_cu_19f10fac_54894cuda3std3__45__cpo4cendE - _ZN39_INTERNAL_5f4fa320_4_k_cu_19f10fac_54894cuda3std3__419piecewise_constructE)
_ZN39_INTERNAL_5f4fa320_4_k_cu_19f10fac_54894cuda3std3__419piecewise_constructE:
	.zero		1
	.type		_ZN39_INTERNAL_5f4fa320_4_k_cu_19f10fac_54894cuda3std3__45__cpo4cendE,@object
	.size		_ZN39_INTERNAL_5f4fa320_4_k_cu_19f10fac_54894cuda3std3__45__cpo4cendE,(_ZN39_INTERNAL_5f4fa320_4_k_cu_19f10fac_54894cuda3std6ranges3__45__cpo4swapE - _ZN39_INTERNAL_5f4fa320_4_k_cu_19f10fac_54894cuda3std3__45__cpo4cendE)
_ZN39_INTERNAL_5f4fa320_4_k_cu_19f10fac_54894cuda3std3__45__cpo4cendE:
	.zero		1
	.type		_ZN39_INTERNAL_5f4fa320_4_k_cu_19f10fac_54894cuda3std6ranges3__45__cpo4swapE,@object
	.size		_ZN39_INTERNAL_5f4fa320_4_k_cu_19f10fac_54894cuda3std6ranges3__45__cpo4swapE,(.L_7 - _ZN39_INTERNAL_5f4fa320_4_k_cu_19f10fac_54894cuda3std6ranges3__45__cpo4swapE)
_ZN39_INTERNAL_5f4fa320_4_k_cu_19f10fac_54894cuda3std6ranges3__45__cpo4swapE:
	.zero		1
.L_7:


//--------------------- .nv.constant0._ZN7cutlass13device_kernelINS_4gemm6kernel13GemmUniversalIN4cute5tupleIJiiiiEEENS1_10collective13CollectiveMmaINS1_37MainloopSm90TmaGmmaWarpSpecializedFP8ILi5ENS5_IJNS4_1CILi2EEENSA_ILi1EEESC_EEENS1_35KernelTmaWarpSpecializedCooperativeEEENS5_IJNSA_ILi256EEENSA_ILi64EEESH_EEENS_12float_e4m3_tENS5_IJlSC_lEEESJ_SK_NS4_8TiledMMAINS4_8MMA_AtomIJNS4_4SM904GMMA30MMA_64x64x32_F32E4M3E4M3_SS_TNILNSO_7ScaleInE1ELSQ_1EEEEEENS4_6LayoutISD_NS5_IJSC_NSA_ILi0EEESU_EEEEENS5_IJNS4_10UnderscoreESX_SX_EEEEENS4_13SM90_TMA_LOADENS4_14ComposedLayoutINS4_7SwizzleILi2ELi4ELi3EEENS4_18smem_ptr_flag_bitsILi8EEENST_INS5_IJNSA_ILi8EEESH_EEENS5_IJSH_SC_EEEEEEEvNS4_8identityENS4_23SM90_TMA_LOAD_MULTICASTES1A_vS1B_EENS_8epilogue10collective6detail29Sm90TmaWarpSpecializedAdapterINS1F_15DefaultEpilogueISJ_SK_SK_NS1E_6thread17LinearCombinationISJ_Li1EffLNS1J_9ScaleType4KindE0ELNS_15FloatRoundStyleE2ESJ_EENS1_15EpilogueDefaultEEEEEvvEEEEvNT_6ParamsE --------------------------
	.section	.nv.constant0._ZN7cutlass13device_kernelINS_4gemm6kernel13GemmUniversalIN4cute5tupleIJiiiiEEENS1_10collective13CollectiveMmaINS1_37MainloopSm90TmaGmmaWarpSpecializedFP8ILi5ENS5_IJNS4_1CILi2EEENSA_ILi1EEESC_EEENS1_35KernelTmaWarpSpecializedCooperativeEEENS5_IJNSA_ILi256EEENSA_ILi64EEESH_EEENS_12float_e4m3_tENS5_IJlSC_lEEESJ_SK_NS4_8TiledMMAINS4_8MMA_AtomIJNS4_4SM904GMMA30MMA_64x64x32_F32E4M3E4M3_SS_TNILNSO_7ScaleInE1ELSQ_1EEEEEENS4_6LayoutISD_NS5_IJSC_NSA_ILi0EEESU_EEEEENS5_IJNS4_10UnderscoreESX_SX_EEEEENS4_13SM90_TMA_LOADENS4_14ComposedLayoutINS4_7SwizzleILi2ELi4ELi3EEENS4_18smem_ptr_flag_bitsILi8EEENST_INS5_IJNSA_ILi8EEESH_EEENS5_IJSH_SC_EEEEEEEvNS4_8identityENS4_23SM90_TMA_LOAD_MULTICASTES1A_vS1B_EENS_8epilogue10collective6detail29Sm90TmaWarpSpecializedAdapterINS1F_15DefaultEpilogueISJ_SK_SK_NS1E_6thread17LinearCombinationISJ_Li1EffLNS1J_9ScaleType4KindE0ELNS_15FloatRoundStyleE2ESJ_EENS1_15EpilogueDefaultEEEEEvvEEEEvNT_6ParamsE,"a",@progbits
	.sectionflags	@""
	.align	4
.nv.constant0._ZN7cutlass13device_kernelINS_4gemm6kernel13GemmUniversalIN4cute5tupleIJiiiiEEENS1_10collective13CollectiveMmaINS1_37MainloopSm90TmaGmmaWarpSpecializedFP8ILi5ENS5_IJNS4_1CILi2EEENSA_ILi1EEESC_EEENS1_35KernelTmaWarpSpecializedCooperativeEEENS5_IJNSA_ILi256EEENSA_ILi64EEESH_EEENS_12float_e4m3_tENS5_IJlSC_lEEESJ_SK_NS4_8TiledMMAINS4_8MMA_AtomIJNS4_4SM904GMMA30MMA_64x64x32_F32E4M3E4M3_SS_TNILNSO_7ScaleInE1ELSQ_1EEEEEENS4_6LayoutISD_NS5_IJSC_NSA_ILi0EEESU_EEEEENS5_IJNS4_10UnderscoreESX_SX_EEEEENS4_13SM90_TMA_LOADENS4_14ComposedLayoutINS4_7SwizzleILi2ELi4ELi3EEENS4_18smem_ptr_flag_bitsILi8EEENST_INS5_IJNSA_ILi8EEESH_EEENS5_IJSH_SC_EEEEEEEvNS4_8identityENS4_23SM90_TMA_LOAD_MULTICASTES1A_vS1B_EENS_8epilogue10collective6detail29Sm90TmaWarpSpecializedAdapterINS1F_15DefaultEpilogueISJ_SK_SK_NS1E_6thread17LinearCombinationISJ_Li1EffLNS1J_9ScaleType4KindE0ELNS_15FloatRoundStyleE2ESJ_EENS1_15EpilogueDefaultEEEEEvvEEEEvNT_6ParamsE:
	.zero		1664


//--------------------- SYMBOLS --------------------------

	.type		.nv.reservedSmem.offset0,@object
	.size		.nv.reservedSmem.offset0,0x4
